// auto-generated by cutlass_sweep.gemm — config: {"arch": "sm_100", "cluster_m": 1, "cluster_n": 1, "dtype": "fp16", "stages": 3, "tile_k": 32, "tile_m": 64, "tile_n": 256}
#include "cutlass/cutlass.h"
#include "cutlass/gemm/collective/collective_builder.hpp"
#include "cutlass/gemm/device/gemm_universal_adapter.h"
#include "cutlass/gemm/kernel/gemm_universal.hpp"
#include "cutlass/epilogue/collective/collective_builder.hpp"

using ElemA = cutlass::half_t;
using ElemB = cutlass::half_t;
using ElemCD = cutlass::half_t;
using Acc  = float;
using TileShape    = cute::Shape<cute::_64, cute::_256, cute::_32>;
using ClusterShape = cute::Shape<cute::_1, cute::_1, cute::_1>;

using CollectiveEpilogue = typename cutlass::epilogue::collective::CollectiveBuilder<
    cutlass::arch::Sm100, cutlass::arch::OpClassTensorOp,
    TileShape, ClusterShape,
    cutlass::epilogue::collective::EpilogueTileAuto,
    Acc, Acc,
    ElemCD, cutlass::layout::RowMajor, 128 / cutlass::sizeof_bits<ElemCD>::value,
    ElemCD, cutlass::layout::RowMajor, 128 / cutlass::sizeof_bits<ElemCD>::value,
    cutlass::epilogue::collective::EpilogueScheduleAuto
  >::CollectiveOp;

using CollectiveMainloop = typename cutlass::gemm::collective::CollectiveBuilder<
    cutlass::arch::Sm100, cutlass::arch::OpClassTensorOp,
    ElemA, cutlass::layout::RowMajor, 128 / cutlass::sizeof_bits<ElemA>::value,
    ElemB, cutlass::layout::ColumnMajor, 128 / cutlass::sizeof_bits<ElemB>::value,
    Acc,
    TileShape, ClusterShape,
    cutlass::gemm::collective::StageCount<3>,
    cutlass::gemm::collective::KernelScheduleAuto
  >::CollectiveOp;

using GemmKernel = cutlass::gemm::kernel::GemmUniversal<
    cute::Shape<int,int,int,int>,
    CollectiveMainloop,
    CollectiveEpilogue
>;
using Gemm = cutlass::gemm::device::GemmUniversalAdapter<GemmKernel>;

// Force the device kernel symbol into the cubin without needing a host main.
auto* _anchor = &cutlass::device_kernel<GemmKernel>;


// ===== COMPILED SASS (sm_100a) =====

	.target	sm_100a

	.elftype	@"ET_EXEC"


//--------------------- .note.nv.tkinfo           --------------------------
	.section	.note.nv.tkinfo,"",@"SHT_NOTE"
	.sectionflags	@"SHF_NOTE_NV_TKINFO"
	.tkinfo
        /*0018*/ 	.word	0x00000002
        /*0030*/ 	.string	""
        /*0030*/ 	.string	"ptxas"
        /*0030*/ 	.string	"Cuda compilation tools, release 13.0, V13.0.88"
        /*0030*/ 	.string	"Build cuda_13.0.r13.0/compiler.36424714_0"
        /*0030*/ 	.string	"-arch sm_100a -m 64 "



//--------------------- .note.nv.cuinfo           --------------------------
	.section	.note.nv.cuinfo,"",@"SHT_NOTE"
	.sectionflags	@"SHF_NOTE_NV_CUINFO"
        /*0018*/ 	.short	0x0002
        /*001a*/ 	.short	0x0064
        /*001c*/ 	.short	0x0082
	.zero		2


//--------------------- .nv.info                  --------------------------
	.section	.nv.info,"",@"SHT_CUDA_INFO"
	.align	4


	//----- nvinfo : EIATTR_REGCOUNT
	.align		4
        /*0000*/ 	.byte	0x04, 0x2f
        /*0002*/ 	.short	(.L_19 - .L_18)
	.align		4
.L_18:
        /*0004*/ 	.word	index@(_ZN7cutlass13device_kernelINS_4gemm6kernel13GemmUniversalIN4cute5tupleIJiiiiEEENS1_10collective13CollectiveMmaINS1_35MainloopSm100TmaUmmaWarpSpecializedILi3ELi2ELi4ENS5_IJNS4_1CILi1EEESB_SB_EEEEENS5_IJNSA_ILi64EEENSA_ILi256EEENSA_ILi32EEEEEENS_6half_tENS5_IJlSB_lEEESI_SJ_NS4_8TiledMMAINS4_8MMA_AtomIJNS4_20SM100_MMA_F16BF16_SSISI_SI_fLi64ELi256ELNS4_4UMMA5MajorE0ELSO_0ELNSN_7ScaleInE0ELSP_0EEEEEENS4_6LayoutISC_NS5_IJNSA_ILi0EEEST_ST_EEEEENS5_IJNS4_10UnderscoreESW_SW_EEEEENS4_13SM90_TMA_LOADENS4_14ComposedLayoutINS4_7SwizzleILi2ELi4ELi3EEENS4_18smem_ptr_flag_bitsILi16EEENSS_INS5_IJNSA_ILi8EEESG_EEENS5_IJSG_SB_EEEEEEEvNS4_8identityESZ_S19_vS1A_EENS_8epilogue10collective18CollectiveEpilogueINS1C_23Sm100TmaWarpSpecializedILi4ELi2ELi32ELb1ELb0EEEJSH_NS5_IJNSS_ISE_SB_EES1H_EEESI_SJ_SI_SJ_NS1C_6fusion15FusionCallbacksIS1G_NS1J_17LinearCombinationISI_fSI_fLNS_15FloatRoundStyleE2EEESH_S1I_JEEENS4_5SM1004TMEM4LOAD26SM100_TMEM_LOAD_16dp256b8xESZ_NS10_INS11_ILi3ELi4ELi3EEES14_NSS_INS5_IJS15_SE_EEENS5_IJSE_SB_EEEEEEENS4_17SM75_U32x4_LDSM_NENS4_14SM90_TMA_STOREES1X_NS4_17SM90_U32x4_STSM_NENS4_39AutoVectorizingCopyWithAssumedAlignmentILi128EEEEEEvvEEEEvNT_6ParamsE)
        /*0008*/ 	.word	0x00000070


	//----- nvinfo : EIATTR_FRAME_SIZE
	.align		4
.L_19:
        /*000c*/ 	.byte	0x04, 0x11
        /*000e*/ 	.short	(.L_21 - .L_20)
	.align		4
.L_20:
        /*0010*/ 	.word	index@($__internal_2_$__cuda_sm10x_tcgen05_guardrail_trap_unallocated_columns_being_dealloced)
        /*0014*/ 	.word	0x00000000


	//----- nvinfo : EIATTR_FRAME_SIZE
	.align		4
.L_21:
        /*0018*/ 	.byte	0x04, 0x11
        /*001a*/ 	.short	(.L_23 - .L_22)
	.align		4
.L_22:
        /*001c*/ 	.word	index@($__internal_1_$__cuda_sm10x_tcgen05_guardrail_trap_phase_invalid_during_alloc)
        /*0020*/ 	.word	0x00000000


	//----- nvinfo : EIATTR_FRAME_SIZE
	.align		4
.L_23:
        /*0024*/ 	.byte	0x04, 0x11
        /*0026*/ 	.short	(.L_25 - .L_24)
	.align		4
.L_24:
        /*0028*/ 	.word	index@($__internal_0_$__cuda_sm10x_tcgen05_guardrail_trap_col_being_dealloced_not_returned_by_alloc)
        /*002c*/ 	.word	0x00000000


	//----- nvinfo : EIATTR_FRAME_SIZE
	.align		4
.L_25:
        /*0030*/ 	.byte	0x04, 0x11
        /*0032*/ 	.short	(.L_27 - .L_26)
	.align		4
.L_26:
        /*0034*/ 	.word	index@(_ZN7cutlass13device_kernelINS_4gemm6kernel13GemmUniversalIN4cute5tupleIJiiiiEEENS1_10collective13CollectiveMmaINS1_35MainloopSm100TmaUmmaWarpSpecializedILi3ELi2ELi4ENS5_IJNS4_1CILi1EEESB_SB_EEEEENS5_IJNSA_ILi64EEENSA_ILi256EEENSA_ILi32EEEEEENS_6half_tENS5_IJlSB_lEEESI_SJ_NS4_8TiledMMAINS4_8MMA_AtomIJNS4_20SM100_MMA_F16BF16_SSISI_SI_fLi64ELi256ELNS4_4UMMA5MajorE0ELSO_0ELNSN_7ScaleInE0ELSP_0EEEEEENS4_6LayoutISC_NS5_IJNSA_ILi0EEEST_ST_EEEEENS5_IJNS4_10UnderscoreESW_SW_EEEEENS4_13SM90_TMA_LOADENS4_14ComposedLayoutINS4_7SwizzleILi2ELi4ELi3EEENS4_18smem_ptr_flag_bitsILi16EEENSS_INS5_IJNSA_ILi8EEESG_EEENS5_IJSG_SB_EEEEEEEvNS4_8identityESZ_S19_vS1A_EENS_8epilogue10collective18CollectiveEpilogueINS1C_23Sm100TmaWarpSpecializedILi4ELi2ELi32ELb1ELb0EEEJSH_NS5_IJNSS_ISE_SB_EES1H_EEESI_SJ_SI_SJ_NS1C_6fusion15FusionCallbacksIS1G_NS1J_17LinearCombinationISI_fSI_fLNS_15FloatRoundStyleE2EEESH_S1I_JEEENS4_5SM1004TMEM4LOAD26SM100_TMEM_LOAD_16dp256b8xESZ_NS10_INS11_ILi3ELi4ELi3EEES14_NSS_INS5_IJS15_SE_EEENS5_IJSE_SB_EEEEEEENS4_17SM75_U32x4_LDSM_NENS4_14SM90_TMA_STOREES1X_NS4_17SM90_U32x4_STSM_NENS4_39AutoVectorizingCopyWithAssumedAlignmentILi128EEEEEEvvEEEEvNT_6ParamsE)
        /*0038*/ 	.word	0x00000000


	//----- nvinfo : EIATTR_MIN_STACK_SIZE
	.align		4
.L_27:
        /*003c*/ 	.byte	0x04, 0x12
        /*003e*/ 	.short	(.L_29 - .L_28)
	.align		4
.L_28:
        /*0040*/ 	.word	index@(_ZN7cutlass13device_kernelINS_4gemm6kernel13GemmUniversalIN4cute5tupleIJiiiiEEENS1_10collective13CollectiveMmaINS1_35MainloopSm100TmaUmmaWarpSpecializedILi3ELi2ELi4ENS5_IJNS4_1CILi1EEESB_SB_EEEEENS5_IJNSA_ILi64EEENSA_ILi256EEENSA_ILi32EEEEEENS_6half_tENS5_IJlSB_lEEESI_SJ_NS4_8TiledMMAINS4_8MMA_AtomIJNS4_20SM100_MMA_F16BF16_SSISI_SI_fLi64ELi256ELNS4_4UMMA5MajorE0ELSO_0ELNSN_7ScaleInE0ELSP_0EEEEEENS4_6LayoutISC_NS5_IJNSA_ILi0EEEST_ST_EEEEENS5_IJNS4_10UnderscoreESW_SW_EEEEENS4_13SM90_TMA_LOADENS4_14ComposedLayoutINS4_7SwizzleILi2ELi4ELi3EEENS4_18smem_ptr_flag_bitsILi16EEENSS_INS5_IJNSA_ILi8EEESG_EEENS5_IJSG_SB_EEEEEEEvNS4_8identityESZ_S19_vS1A_EENS_8epilogue10collective18CollectiveEpilogueINS1C_23Sm100TmaWarpSpecializedILi4ELi2ELi32ELb1ELb0EEEJSH_NS5_IJNSS_ISE_SB_EES1H_EEESI_SJ_SI_SJ_NS1C_6fusion15FusionCallbacksIS1G_NS1J_17LinearCombinationISI_fSI_fLNS_15FloatRoundStyleE2EEESH_S1I_JEEENS4_5SM1004TMEM4LOAD26SM100_TMEM_LOAD_16dp256b8xESZ_NS10_INS11_ILi3ELi4ELi3EEES14_NSS_INS5_IJS15_SE_EEENS5_IJSE_SB_EEEEEEENS4_17SM75_U32x4_LDSM_NENS4_14SM90_TMA_STOREES1X_NS4_17SM90_U32x4_STSM_NENS4_39AutoVectorizingCopyWithAssumedAlignmentILi128EEEEEEvvEEEEvNT_6ParamsE)
        /*0044*/ 	.word	0x00000000
.L_29:


//--------------------- .nv.compat                --------------------------
	.section	.nv.compat,"",@"SHT_CUDA_COMPAT_INFO"
	.align	4
        /*0000*/ 	.byte	0x02, 0x09, 0x01, 0x00, 0x02, 0x02, 0x02, 0x00, 0x02, 0x05, 0x05, 0x00, 0x03, 0x07, 0x01, 0x01
        /*0010*/ 	.byte	0x02, 0x03, 0x01, 0x00, 0x02, 0x06, 0x01, 0x00, 0x04, 0x0b, 0x08, 0x00, 0x09, 0x00, 0x00, 0x00
        /*0020*/ 	.byte	0x00, 0x00, 0x00, 0x00


//--------------------- .nv.info._ZN7cutlass13device_kernelINS_4gemm6kernel13GemmUniversalIN4cute5tupleIJiiiiEEENS1_10collective13CollectiveMmaINS1_35MainloopSm100TmaUmmaWarpSpecializedILi3ELi2ELi4ENS5_IJNS4_1CILi1EEESB_SB_EEEEENS5_IJNSA_ILi64EEENSA_ILi256EEENSA_ILi32EEEEEENS_6half_tENS5_IJlSB_lEEESI_SJ_NS4_8TiledMMAINS4_8MMA_AtomIJNS4_20SM100_MMA_F16BF16_SSISI_SI_fLi64ELi256ELNS4_4UMMA5MajorE0ELSO_0ELNSN_7ScaleInE0ELSP_0EEEEEENS4_6LayoutISC_NS5_IJNSA_ILi0EEEST_ST_EEEEENS5_IJNS4_10UnderscoreESW_SW_EEEEENS4_13SM90_TMA_LOADENS4_14ComposedLayoutINS4_7SwizzleILi2ELi4ELi3EEENS4_18smem_ptr_flag_bitsILi16EEENSS_INS5_IJNSA_ILi8EEESG_EEENS5_IJSG_SB_EEEEEEEvNS4_8identityESZ_S19_vS1A_EENS_8epilogue10collective18CollectiveEpilogueINS1C_23Sm100TmaWarpSpecializedILi4ELi2ELi32ELb1ELb0EEEJSH_NS5_IJNSS_ISE_SB_EES1H_EEESI_SJ_SI_SJ_NS1C_6fusion15FusionCallbacksIS1G_NS1J_17LinearCombinationISI_fSI_fLNS_15FloatRoundStyleE2EEESH_S1I_JEEENS4_5SM1004TMEM4LOAD26SM100_TMEM_LOAD_16dp256b8xESZ_NS10_INS11_ILi3ELi4ELi3EEES14_NSS_INS5_IJS15_SE_EEENS5_IJSE_SB_EEEEEEENS4_17SM75_U32x4_LDSM_NENS4_14SM90_TMA_STOREES1X_NS4_17SM90_U32x4_STSM_NENS4_39AutoVectorizingCopyWithAssumedAlignmentILi128EEEEEEvvEEEEvNT_6ParamsE --------------------------
	.section	.nv.info._ZN7cutlass13device_kernelINS_4gemm6kernel13GemmUniversalIN4cute5tupleIJiiiiEEENS1_10collective13CollectiveMmaINS1_35MainloopSm100TmaUmmaWarpSpecializedILi3ELi2ELi4ENS5_IJNS4_1CILi1EEESB_SB_EEEEENS5_IJNSA_ILi64EEENSA_ILi256EEENSA_ILi32EEEEEENS_6half_tENS5_IJlSB_lEEESI_SJ_NS4_8TiledMMAINS4_8MMA_AtomIJNS4_20SM100_MMA_F16BF16_SSISI_SI_fLi64ELi256ELNS4_4UMMA5MajorE0ELSO_0ELNSN_7ScaleInE0ELSP_0EEEEEENS4_6LayoutISC_NS5_IJNSA_ILi0EEEST_ST_EEEEENS5_IJNS4_10UnderscoreESW_SW_EEEEENS4_13SM90_TMA_LOADENS4_14ComposedLayoutINS4_7SwizzleILi2ELi4ELi3EEENS4_18smem_ptr_flag_bitsILi16EEENSS_INS5_IJNSA_ILi8EEESG_EEENS5_IJSG_SB_EEEEEEEvNS4_8identityESZ_S19_vS1A_EENS_8epilogue10collective18CollectiveEpilogueINS1C_23Sm100TmaWarpSpecializedILi4ELi2ELi32ELb1ELb0EEEJSH_NS5_IJNSS_ISE_SB_EES1H_EEESI_SJ_SI_SJ_NS1C_6fusion15FusionCallbacksIS1G_NS1J_17LinearCombinationISI_fSI_fLNS_15FloatRoundStyleE2EEESH_S1I_JEEENS4_5SM1004TMEM4LOAD26SM100_TMEM_LOAD_16dp256b8xESZ_NS10_INS11_ILi3ELi4ELi3EEES14_NSS_INS5_IJS15_SE_EEENS5_IJSE_SB_EEEEEEENS4_17SM75_U32x4_LDSM_NENS4_14SM90_TMA_STOREES1X_NS4_17SM90_U32x4_STSM_NENS4_39AutoVectorizingCopyWithAssumedAlignmentILi128EEEEEEvvEEEEvNT_6ParamsE,"",@"SHT_CUDA_INFO"
	.sectionflags	@""
	.align	4


	//----- nvinfo : EIATTR_CUDA_API_VERSION
	.align		4
        /*0000*/ 	.byte	0x04, 0x37
        /*0002*/ 	.short	(.L_31 - .L_30)
.L_30:
        /*0004*/ 	.word	0x00000082


	//----- nvinfo : EIATTR_KPARAM_INFO
	.align		4
.L_31:
        /*0008*/ 	.byte	0x04, 0x17
        /*000a*/ 	.short	(.L_33 - .L_32)
.L_32:
        /*000c*/ 	.word	0x00000000
        /*0010*/ 	.short	0x0000
        /*0012*/ 	.short	0x0000
        /*0014*/ 	.byte	0x00, 0xf0, 0x01, 0x20


	//----- nvinfo : EIATTR_AT_ENTRY_FRAGMENTS
	.align		4
.L_33:
        /*0018*/ 	.byte	0x04, 0x4f
        /*001a*/ 	.short	(.L_35 - .L_34)


	//   ....[0]....
.L_34:
        /*001c*/ 	.word	0x00000006


	//----- nvinfo : EIATTR_RESERVED_SMEM_USED
	.align		4
.L_35:
        /*0020*/ 	.byte	0x01, 0x41
	.zero		2


	//----- nvinfo : EIATTR_SPARSE_MMA_MASK
	.align		4
        /*0024*/ 	.byte	0x03, 0x50
        /*0026*/ 	.short	0x0000


	//----- nvinfo : EIATTR_TCGEN05_1CTA_USED
	.align		4
        /*0028*/ 	.byte	0x01, 0x51
	.zero		2


	//----- nvinfo : EIATTR_MAXREG_COUNT
	.align		4
        /*002c*/ 	.byte	0x03, 0x1b
        /*002e*/ 	.short	0x00ff


	//----- nvinfo : EIATTR_NUM_BARRIERS
	.align		4
        /*0030*/ 	.byte	0x02, 0x4c
        /*0032*/ 	.byte	0x07
	.zero		1


	//----- nvinfo : EIATTR_EXTERNS
	.align		4
        /*0034*/ 	.byte	0x04, 0x0f
        /*0036*/ 	.short	(.L_37 - .L_36)


	//   ....[0]....
	.align		4
.L_36:
        /*0038*/ 	.word	index@(__assertfail)


	//----- nvinfo : EIATTR_MERCURY_ISA_VERSION
	.align		4
.L_37:
        /*003c*/ 	.byte	0x03, 0x5f
        /*003e*/ 	.short	0x0101


	//----- nvinfo : EIATTR_INT_WARP_WIDE_INSTR_OFFSETS
	.align		4
        /*0040*/ 	.byte	0x04, 0x31
        /*0042*/ 	.short	(.L_39 - .L_38)


	//   ....[0]....
.L_38:
        /*0044*/ 	.word	0x00001dc0


	//   ....[1]....
        /*0048*/ 	.word	0x000036f0


	//   ....[2]....
        /*004c*/ 	.word	0x00003720


	//   ....[3]....
        /*0050*/ 	.word	0x00003770


	//   ....[4]....
        /*0054*/ 	.word	0x00004090


	//   ....[5]....
        /*0058*/ 	.word	0x000040f0


	//   ....[6]....
        /*005c*/ 	.word	0x000041d0


	//   ....[7]....
        /*0060*/ 	.word	0x00004240


	//   ....[8]....
        /*0064*/ 	.word	0x00004350


	//   ....[9]....
        /*0068*/ 	.word	0x000043e0


	//   ....[10]....
        /*006c*/ 	.word	0x000045b0


	//   ....[11]....
        /*0070*/ 	.word	0x00004710


	//----- nvinfo : EIATTR_COOP_GROUP_MASK_REGIDS
	.align		4
.L_39:
        /*0074*/ 	.byte	0x04, 0x29
        /*0076*/ 	.short	(.L_41 - .L_40)


	//   ....[0]....
.L_40:
        /*0078*/ 	.word	0xffffffff


	//   ....[1]....
        /*007c*/ 	.word	0xffffffff


	//   ....[2]....
        /*0080*/ 	.word	0xffffffff


	//   ....[3]....
        /*0084*/ 	.word	0xffffffff


	//   ....[4]....
        /*0088*/ 	.word	0xffffffff


	//   ....[5]....
        /*008c*/ 	.word	0xffffffff


	//   ....[6]....
        /*0090*/ 	.word	0xffffffff


	//   ....[7]....
        /*0094*/ 	.word	0xffffffff


	//   ....[8]....
        /*0098*/ 	.word	0xffffffff


	//   ....[9]....
        /*009c*/ 	.word	0xffffffff


	//   ....[10]....
        /*00a0*/ 	.word	0xffffffff


	//   ....[11]....
        /*00a4*/ 	.word	0xffffffff


	//   ....[12]....
        /*00a8*/ 	.word	0xffffffff


	//----- nvinfo : EIATTR_COOP_GROUP_INSTR_OFFSETS
	.align		4
.L_41:
        /*00ac*/ 	.byte	0x04, 0x28
        /*00ae*/ 	.short	(.L_43 - .L_42)


	//   ....[0]....
.L_42:
        /*00b0*/ 	.word	0x00000090


	//   ....[1]....
        /*00b4*/ 	.word	0x000004d0


	//   ....[2]....
        /*00b8*/ 	.word	0x00000620


	//   ....[3]....
        /*00bc*/ 	.word	0x000007c0


	//   ....[4]....
        /*00c0*/ 	.word	0x000008c0


	//   ....[5]....
        /*00c4*/ 	.word	0x00000a30


	//   ....[6]....
        /*00c8*/ 	.word	0x00000bd0


	//   ....[7]....
        /*00cc*/ 	.word	0x00001ca0


	//   ....[8]....
        /*00d0*/ 	.word	0x000029f0


	//   ....[9]....
        /*00d4*/ 	.word	0x00002c00


	//   ....[10]....
        /*00d8*/ 	.word	0x00002c30


	//   ....[11]....
        /*00dc*/ 	.word	0x000035e0


	//   ....[12]....
        /*00e0*/ 	.word	0x00003810


	//----- nvinfo : EIATTR_VRC_CTA_INIT_COUNT
	.align		4
.L_43:
        /*00e4*/ 	.byte	0x02, 0x4a
        /*00e6*/ 	.byte	0x80
	.zero		1


	//----- nvinfo : EIATTR_SYSCALL_OFFSETS
	.align		4
        /*00e8*/ 	.byte	0x04, 0x46
        /*00ea*/ 	.short	(.L_45 - .L_44)


	//   ....[0]....
.L_44:
        /*00ec*/ 	.word	0x000051c0


	//   ....[1]....
        /*00f0*/ 	.word	0x000052b0


	//   ....[2]....
        /*00f4*/ 	.word	0x00005ae0


	//   ....[3]....
        /*00f8*/ 	.word	0x000067a0


	//   ....[4]....
        /*00fc*/ 	.word	0x00007400


	//   ....[5]....
        /*0100*/ 	.word	0x00008060


	//----- nvinfo : EIATTR_MBARRIER_INSTR_OFFSETS
	.align		4
.L_45:
        /*0104*/ 	.byte	0x04, 0x39
        /*0106*/ 	.short	(.L_47 - .L_46)


	//   ....[0]....
.L_46:
        /*0108*/ 	.word	0x000005b0
        /*010c*/ 	.word	0x000000ff
        /*0110*/ 	.word	0x00000000
        /*0114*/ 	.short	0x0100
        /*0116*/ 	.byte	0x05
	.zero		1


	//   ....[1]....
        /*0118*/ 	.word	0x000005c0
        /*011c*/ 	.word	0x000000ff
        /*0120*/ 	.word	0x00000018
        /*0124*/ 	.short	0x0100
        /*0126*/ 	.byte	0x05
	.zero		1


	//   ....[2]....
        /*0128*/ 	.word	0x000005d0
        /*012c*/ 	.word	0x000000ff
        /*0130*/ 	.word	0x00000008
        /*0134*/ 	.short	0x0100
        /*0136*/ 	.byte	0x05
	.zero		1


	//   ....[3]....
        /*0138*/ 	.word	0x000005e0
        /*013c*/ 	.word	0x000000ff
        /*0140*/ 	.word	0x00000020
        /*0144*/ 	.short	0x0100
        /*0146*/ 	.byte	0x05
	.zero		1


	//   ....[4]....
        /*0148*/ 	.word	0x000005f0
        /*014c*/ 	.word	0x000000ff
        /*0150*/ 	.word	0x00000010
        /*0154*/ 	.short	0x0100
        /*0156*/ 	.byte	0x05
	.zero		1


	//   ....[5]....
        /*0158*/ 	.word	0x00000600
        /*015c*/ 	.word	0x000000ff
        /*0160*/ 	.word	0x00000028
        /*0164*/ 	.short	0x0100
        /*0166*/ 	.byte	0x05
	.zero		1


	//   ....[6]....
        /*0168*/ 	.word	0x00000730
        /*016c*/ 	.word	0x000000ff
        /*0170*/ 	.word	0x00000030
        /*0174*/ 	.short	0x0100
        /*0176*/ 	.byte	0x07
	.zero		1


	//   ....[7]....
        /*0178*/ 	.word	0x00000740
        /*017c*/ 	.word	0x000000ff
        /*0180*/ 	.word	0x00000050
        /*0184*/ 	.short	0x0100
        /*0186*/ 	.byte	0x07
	.zero		1


	//   ....[8]....
        /*0188*/ 	.word	0x00000750
        /*018c*/ 	.word	0x000000ff
        /*0190*/ 	.word	0x00000038
        /*0194*/ 	.short	0x0100
        /*0196*/ 	.byte	0x07
	.zero		1


	//   ....[9]....
        /*0198*/ 	.word	0x00000760
        /*019c*/ 	.word	0x000000ff
        /*01a0*/ 	.word	0x00000058
        /*01a4*/ 	.short	0x0100
        /*01a6*/ 	.byte	0x07
	.zero		1


	//   ....[10]....
        /*01a8*/ 	.word	0x00000770
        /*01ac*/ 	.word	0x000000ff
        /*01b0*/ 	.word	0x00000040
        /*01b4*/ 	.short	0x0100
        /*01b6*/ 	.byte	0x07
	.zero		1


	//   ....[11]....
        /*01b8*/ 	.word	0x00000780
        /*01bc*/ 	.word	0x000000ff
        /*01c0*/ 	.word	0x00000060
        /*01c4*/ 	.short	0x0100
        /*01c6*/ 	.byte	0x07
	.zero		1


	//   ....[12]....
        /*01c8*/ 	.word	0x00000790
        /*01cc*/ 	.word	0x000000ff
        /*01d0*/ 	.word	0x00000048
        /*01d4*/ 	.short	0x0100
        /*01d6*/ 	.byte	0x07
	.zero		1


	//   ....[13]....
        /*01d8*/ 	.word	0x000007a0
        /*01dc*/ 	.word	0x000000ff
        /*01e0*/ 	.word	0x00000068
        /*01e4*/ 	.short	0x0100
        /*01e6*/ 	.byte	0x07
	.zero		1


	//   ....[14]....
        /*01e8*/ 	.word	0x00000890
        /*01ec*/ 	.word	0x000000ff
        /*01f0*/ 	.word	0x00000070
        /*01f4*/ 	.short	0x0100
        /*01f6*/ 	.byte	0x05
	.zero		1


	//   ....[15]....
        /*01f8*/ 	.word	0x000008a0
        /*01fc*/ 	.word	0x000000ff
        /*0200*/ 	.word	0x00000078
        /*0204*/ 	.short	0x0100
        /*0206*/ 	.byte	0x05
	.zero		1


	//   ....[16]....
        /*0208*/ 	.word	0x000009e0
        /*020c*/ 	.word	0x000000ff
        /*0210*/ 	.word	0x00000080
        /*0214*/ 	.short	0x0100
        /*0216*/ 	.byte	0x05
	.zero		1


	//   ....[17]....
        /*0218*/ 	.word	0x000009f0
        /*021c*/ 	.word	0x000000ff
        /*0220*/ 	.word	0x00000090
        /*0224*/ 	.short	0x0100
        /*0226*/ 	.byte	0x05
	.zero		1


	//   ....[18]....
        /*0228*/ 	.word	0x00000a00
        /*022c*/ 	.word	0x000000ff
        /*0230*/ 	.word	0x00000088
        /*0234*/ 	.short	0x0100
        /*0236*/ 	.byte	0x05
	.zero		1


	//   ....[19]....
        /*0238*/ 	.word	0x00000a10
        /*023c*/ 	.word	0x000000ff
        /*0240*/ 	.word	0x00000098
        /*0244*/ 	.short	0x0100
        /*0246*/ 	.byte	0x05
	.zero		1


	//   ....[20]....
        /*0248*/ 	.word	0x00000b40
        /*024c*/ 	.word	0x000000ff
        /*0250*/ 	.word	0x000000a0
        /*0254*/ 	.short	0x0100
        /*0256*/ 	.byte	0x07
	.zero		1


	//   ....[21]....
        /*0258*/ 	.word	0x00000b50
        /*025c*/ 	.word	0x000000ff
        /*0260*/ 	.word	0x000000c0
        /*0264*/ 	.short	0x0100
        /*0266*/ 	.byte	0x07
	.zero		1


	//   ....[22]....
        /*0268*/ 	.word	0x00000b60
        /*026c*/ 	.word	0x000000ff
        /*0270*/ 	.word	0x000000a8
        /*0274*/ 	.short	0x0100
        /*0276*/ 	.byte	0x07
	.zero		1


	//   ....[23]....
        /*0278*/ 	.word	0x00000b70
        /*027c*/ 	.word	0x000000ff
        /*0280*/ 	.word	0x000000c8
        /*0284*/ 	.short	0x0100
        /*0286*/ 	.byte	0x07
	.zero		1


	//   ....[24]....
        /*0288*/ 	.word	0x00000b80
        /*028c*/ 	.word	0x000000ff
        /*0290*/ 	.word	0x000000b0
        /*0294*/ 	.short	0x0100
        /*0296*/ 	.byte	0x07
	.zero		1


	//   ....[25]....
        /*0298*/ 	.word	0x00000b90
        /*029c*/ 	.word	0x000000ff
        /*02a0*/ 	.word	0x000000d0
        /*02a4*/ 	.short	0x0100
        /*02a6*/ 	.byte	0x07
	.zero		1


	//   ....[26]....
        /*02a8*/ 	.word	0x00000ba0
        /*02ac*/ 	.word	0x000000ff
        /*02b0*/ 	.word	0x000000b8
        /*02b4*/ 	.short	0x0100
        /*02b6*/ 	.byte	0x07
	.zero		1


	//   ....[27]....
        /*02b8*/ 	.word	0x00000bb0
        /*02bc*/ 	.word	0x000000ff
        /*02c0*/ 	.word	0x000000d8
        /*02c4*/ 	.short	0x0100
        /*02c6*/ 	.byte	0x07
	.zero		1


	//   ....[28]....
        /*02c8*/ 	.word	0x00000ca0
        /*02cc*/ 	.word	0x000000ff
        /*02d0*/ 	.word	0x000000e0
        /*02d4*/ 	.short	0x0100
        /*02d6*/ 	.byte	0x05
	.zero		1


	//   ....[29]....
        /*02d8*/ 	.word	0x00000cb0
        /*02dc*/ 	.word	0x000000ff
        /*02e0*/ 	.word	0x000000f0
        /*02e4*/ 	.short	0x0100
        /*02e6*/ 	.byte	0x05
	.zero		1


	//   ....[30]....
        /*02e8*/ 	.word	0x00000cc0
        /*02ec*/ 	.word	0x000000ff
        /*02f0*/ 	.word	0x000000e8
        /*02f4*/ 	.short	0x0100
        /*02f6*/ 	.byte	0x05
	.zero		1


	//   ....[31]....
        /*02f8*/ 	.word	0x00000cd0
        /*02fc*/ 	.word	0x000000ff
        /*0300*/ 	.word	0x000000f8
        /*0304*/ 	.short	0x0100
        /*0306*/ 	.byte	0x05
	.zero		1


	//   ....[32]....
        /*0308*/ 	.word	0x000015a0
        /*030c*/ 	.word	0x00000002
        /*0310*/ 	.word	0x000000f0
        /*0314*/ 	.short	0x010a
        /*0316*/ 	.byte	0xff
	.zero		1


	//   ....[33]....
        /*0318*/ 	.word	0x000015d0
        /*031c*/ 	.word	0x00000002
        /*0320*/ 	.word	0x000000e0
        /*0324*/ 	.short	0x0101
        /*0326*/ 	.byte	0xff
	.zero		1


	//   ....[34]....
        /*0328*/ 	.word	0x000016a0
        /*032c*/ 	.word	0x000000ff
        /*0330*/ 	.word	0x00000018
        /*0334*/ 	.short	0x010a
        /*0336*/ 	.byte	0x08
	.zero		1


	//   ....[35]....
        /*0338*/ 	.word	0x00001740
        /*033c*/ 	.word	0x000000ff
        /*0340*/ 	.word	0x00000018
        /*0344*/ 	.short	0x010a
        /*0346*/ 	.byte	0x21
	.zero		1


	//   ....[36]....
        /*0348*/ 	.word	0x00001890
        /*034c*/ 	.word	0x000000ff
        /*0350*/ 	.word	0x00000018
        /*0354*/ 	.short	0x010a
        /*0356*/ 	.byte	0x08
	.zero		1


	//   ....[37]....
        /*0358*/ 	.word	0x000019a0
        /*035c*/ 	.word	0x000000ff
        /*0360*/ 	.word	0x00000078
        /*0364*/ 	.short	0x0101
        /*0366*/ 	.byte	0x04
	.zero		1


	//   ....[38]....
        /*0368*/ 	.word	0x000019c0
        /*036c*/ 	.word	0x000000ff
        /*0370*/ 	.word	0x00000018
        /*0374*/ 	.short	0x010a
        /*0376*/ 	.byte	0x08
	.zero		1


	//   ....[39]....
        /*0378*/ 	.word	0x00001a40
        /*037c*/ 	.word	0x000000ff
        /*0380*/ 	.word	0x00000018
        /*0384*/ 	.short	0x010a
        /*0386*/ 	.byte	0x11
	.zero		1


	//   ....[40]....
        /*0388*/ 	.word	0x00001b90
        /*038c*/ 	.word	0x000000ff
        /*0390*/ 	.word	0x00000018
        /*0394*/ 	.short	0x010a
        /*0396*/ 	.byte	0x08
	.zero		1


	//   ....[41]....
        /*0398*/ 	.word	0x00001cd0
        /*039c*/ 	.word	0x00000002
        /*03a0*/ 	.word	0x00000080
        /*03a4*/ 	.short	0x010a
        /*03a6*/ 	.byte	0xff
	.zero		1


	//   ....[42]....
        /*03a8*/ 	.word	0x00001d90
        /*03ac*/ 	.word	0x00000002
        /*03b0*/ 	.word	0x00000000
        /*03b4*/ 	.short	0x0101
        /*03b6*/ 	.byte	0xff
	.zero		1


	//   ....[43]....
        /*03b8*/ 	.word	0x000022f0
        /*03bc*/ 	.word	0x000000ff
        /*03c0*/ 	.word	0x00000000
        /*03c4*/ 	.short	0x010a
        /*03c6*/ 	.byte	0x05
	.zero		1


	//   ....[44]....
        /*03c8*/ 	.word	0x00002380
        /*03cc*/ 	.word	0x000000ff
        /*03d0*/ 	.word	0x00000000
        /*03d4*/ 	.short	0x010a
        /*03d6*/ 	.byte	0x05
	.zero		1


	//   ....[45]....
        /*03d8*/ 	.word	0x00002420
        /*03dc*/ 	.word	0x00000000
        /*03e0*/ 	.word	0x00000000
        /*03e4*/ 	.short	0x010a
        /*03e6*/ 	.byte	0xff
	.zero		1


	//   ....[46]....
        /*03e8*/ 	.word	0x00002540
        /*03ec*/ 	.word	0x00000000
        /*03f0*/ 	.word	0x000000e0
        /*03f4*/ 	.short	0x010a
        /*03f6*/ 	.byte	0xff
	.zero		1


	//   ....[47]....
        /*03f8*/ 	.word	0x000025b0
        /*03fc*/ 	.word	0x00000000
        /*0400*/ 	.word	0x00000000
        /*0404*/ 	.short	0x0101
        /*0406*/ 	.byte	0xff
	.zero		1


	//   ....[48]....
        /*0408*/ 	.word	0x000025d0
        /*040c*/ 	.word	0x000000ff
        /*0410*/ 	.word	0x00000090
        /*0414*/ 	.short	0x010a
        /*0416*/ 	.byte	0x05
	.zero		1


	//   ....[49]....
        /*0418*/ 	.word	0x000026f0
        /*041c*/ 	.word	0x00000000
        /*0420*/ 	.word	0x00000080
        /*0424*/ 	.short	0x010a
        /*0426*/ 	.byte	0xff
	.zero		1


	//   ....[50]....
        /*0428*/ 	.word	0x000027f0
        /*042c*/ 	.word	0x00000000
        /*0430*/ 	.word	0x00000000
        /*0434*/ 	.short	0x0101
        /*0436*/ 	.byte	0xff
	.zero		1


	//   ....[51]....
        /*0438*/ 	.word	0x00002880
        /*043c*/ 	.word	0x000000ff
        /*0440*/ 	.word	0x00000090
        /*0444*/ 	.short	0x0106
        /*0446*/ 	.byte	0x05
	.zero		1


	//   ....[52]....
        /*0448*/ 	.word	0x000028a0
        /*044c*/ 	.word	0x000000ff
        /*0450*/ 	.word	0x00000090
        /*0454*/ 	.short	0x010a
        /*0456*/ 	.byte	0x05
	.zero		1


	//   ....[53]....
        /*0458*/ 	.word	0x00002930
        /*045c*/ 	.word	0x000000ff
        /*0460*/ 	.word	0x00000090
        /*0464*/ 	.short	0x0106
        /*0466*/ 	.byte	0x04
	.zero		1


	//   ....[54]....
        /*0468*/ 	.word	0x00002970
        /*046c*/ 	.word	0x00000000
        /*0470*/ 	.word	0x00000090
        /*0474*/ 	.short	0x010a
        /*0476*/ 	.byte	0xff
	.zero		1


	//   ....[55]....
        /*0478*/ 	.word	0x00002e70
        /*047c*/ 	.word	0x00000000
        /*0480*/ 	.word	0x00000080
        /*0484*/ 	.short	0x010a
        /*0486*/ 	.byte	0xff
	.zero		1


	//   ....[56]....
        /*0488*/ 	.word	0x00002f70
        /*048c*/ 	.word	0x00000003
        /*0490*/ 	.word	0x00000000
        /*0494*/ 	.short	0x0101
        /*0496*/ 	.byte	0xff
	.zero		1


	//   ....[57]....
        /*0498*/ 	.word	0x00002f80
        /*049c*/ 	.word	0x000000ff
        /*04a0*/ 	.word	0x00000000
        /*04a4*/ 	.short	0x010a
        /*04a6*/ 	.byte	0x04
	.zero		1


	//   ....[58]....
        /*04a8*/ 	.word	0x00003000
        /*04ac*/ 	.word	0x000000ff
        /*04b0*/ 	.word	0x000000c0
        /*04b4*/ 	.short	0x010a
        /*04b6*/ 	.byte	0x08
	.zero		1


	//   ....[59]....
        /*04b8*/ 	.word	0x000030e0
        /*04bc*/ 	.word	0x000000ff
        /*04c0*/ 	.word	0x00000000
        /*04c4*/ 	.short	0x010a
        /*04c6*/ 	.byte	0x07
	.zero		1


	//   ....[60]....
        /*04c8*/ 	.word	0x00003220
        /*04cc*/ 	.word	0x000000ff
        /*04d0*/ 	.word	0x00000000
        /*04d4*/ 	.short	0x010a
        /*04d6*/ 	.byte	0x04
	.zero		1


	//   ....[61]....
        /*04d8*/ 	.word	0x00003410
        /*04dc*/ 	.word	0x000000ff
        /*04e0*/ 	.word	0x00000000
        /*04e4*/ 	.short	0x010a
        /*04e6*/ 	.byte	0x05
	.zero		1


	//   ....[62]....
        /*04e8*/ 	.word	0x000034a0
        /*04ec*/ 	.word	0x000000ff
        /*04f0*/ 	.word	0x00000000
        /*04f4*/ 	.short	0x010a
        /*04f6*/ 	.byte	0x05
	.zero		1


	//   ....[63]....
        /*04f8*/ 	.word	0x00003530
        /*04fc*/ 	.word	0x000000ff
        /*0500*/ 	.word	0x00000000
        /*0504*/ 	.short	0x010a
        /*0506*/ 	.byte	0x05
	.zero		1


	//   ....[64]....
        /*0508*/ 	.word	0x000035c0
        /*050c*/ 	.word	0x000000ff
        /*0510*/ 	.word	0x00000000
        /*0514*/ 	.short	0x010a
        /*0516*/ 	.byte	0x07
	.zero		1


	//   ....[65]....
        /*0518*/ 	.word	0x00003a40
        /*051c*/ 	.word	0x00000000
        /*0520*/ 	.word	0x00000080
        /*0524*/ 	.short	0x010a
        /*0526*/ 	.byte	0xff
	.zero		1


	//   ....[66]....
        /*0528*/ 	.word	0x00003b00
        /*052c*/ 	.word	0x00000000
        /*0530*/ 	.word	0x00000000
        /*0534*/ 	.short	0x0101
        /*0536*/ 	.byte	0xff
	.zero		1


	//   ....[67]....
        /*0538*/ 	.word	0x00003e20
        /*053c*/ 	.word	0x000000ff
        /*0540*/ 	.word	0x00000078
        /*0544*/ 	.short	0x010a
        /*0546*/ 	.byte	0x07
	.zero		1


	//   ....[68]....
        /*0548*/ 	.word	0x00004010
        /*054c*/ 	.word	0x000000ff
        /*0550*/ 	.word	0x00000050
        /*0554*/ 	.short	0x010a
        /*0556*/ 	.byte	0x07
	.zero		1


	//   ....[69]....
        /*0558*/ 	.word	0x00004180
        /*055c*/ 	.word	0x000000ff
        /*0560*/ 	.word	0x00000030
        /*0564*/ 	.short	0x010b
        /*0566*/ 	.byte	0x07
	.zero		1


	//   ....[70]....
        /*0568*/ 	.word	0x00004190
        /*056c*/ 	.word	0x000000ff
        /*0570*/ 	.word	0x00000000
        /*0574*/ 	.short	0x0101
        /*0576*/ 	.byte	0x08
	.zero		1


	//   ....[71]....
        /*0578*/ 	.word	0x000041a0
        /*057c*/ 	.word	0x000000ff
        /*0580*/ 	.word	0x00000058
        /*0584*/ 	.short	0x010a
        /*0586*/ 	.byte	0x07
	.zero		1


	//   ....[72]....
        /*0588*/ 	.word	0x000042f0
        /*058c*/ 	.word	0x000000ff
        /*0590*/ 	.word	0x00000038
        /*0594*/ 	.short	0x010b
        /*0596*/ 	.byte	0x07
	.zero		1


	//   ....[73]....
        /*0598*/ 	.word	0x00004300
        /*059c*/ 	.word	0x000000ff
        /*05a0*/ 	.word	0x00000000
        /*05a4*/ 	.short	0x0101
        /*05a6*/ 	.byte	0x08
	.zero		1


	//   ....[74]....
        /*05a8*/ 	.word	0x00004310
        /*05ac*/ 	.word	0x000000ff
        /*05b0*/ 	.word	0x00000060
        /*05b4*/ 	.short	0x010a
        /*05b6*/ 	.byte	0x07
	.zero		1


	//   ....[75]....
        /*05b8*/ 	.word	0x00004490
        /*05bc*/ 	.word	0x000000ff
        /*05c0*/ 	.word	0x00000040
        /*05c4*/ 	.short	0x010b
        /*05c6*/ 	.byte	0x07
	.zero		1


	//   ....[76]....
        /*05c8*/ 	.word	0x000044d0
        /*05cc*/ 	.word	0x000000ff
        /*05d0*/ 	.word	0x00000000
        /*05d4*/ 	.short	0x0101
        /*05d6*/ 	.byte	0x08
	.zero		1


	//   ....[77]....
        /*05d8*/ 	.word	0x00004510
        /*05dc*/ 	.word	0x000000ff
        /*05e0*/ 	.word	0x00000068
        /*05e4*/ 	.short	0x010a
        /*05e6*/ 	.byte	0x07
	.zero		1


	//   ....[78]....
        /*05e8*/ 	.word	0x00004750
        /*05ec*/ 	.word	0x000000ff
        /*05f0*/ 	.word	0x00000048
        /*05f4*/ 	.short	0x010b
        /*05f6*/ 	.byte	0x07
	.zero		1


	//   ....[79]....
        /*05f8*/ 	.word	0x00004770
        /*05fc*/ 	.word	0x000000ff
        /*0600*/ 	.word	0x00000000
        /*0604*/ 	.short	0x0101
        /*0606*/ 	.byte	0x0d
	.zero		1


	//   ....[80]....
        /*0608*/ 	.word	0x000047a0
        /*060c*/ 	.word	0x000000ff
        /*0610*/ 	.word	0x00000050
        /*0614*/ 	.short	0x010a
        /*0616*/ 	.byte	0x07
	.zero		1


	//   ....[81]....
        /*0618*/ 	.word	0x000047c0
        /*061c*/ 	.word	0x000000ff
        /*0620*/ 	.word	0x00000058
        /*0624*/ 	.short	0x010a
        /*0626*/ 	.byte	0x07
	.zero		1


	//   ....[82]....
        /*0628*/ 	.word	0x000047e0
        /*062c*/ 	.word	0x000000ff
        /*0630*/ 	.word	0x00000060
        /*0634*/ 	.short	0x010a
        /*0636*/ 	.byte	0x07
	.zero		1


	//   ....[83]....
        /*0638*/ 	.word	0x00004820
        /*063c*/ 	.word	0x00000000
        /*0640*/ 	.word	0x00000068
        /*0644*/ 	.short	0x010a
        /*0646*/ 	.byte	0xff
	.zero		1


	//   ....[84]....
        /*0648*/ 	.word	0x00004b80
        /*064c*/ 	.word	0x00000000
        /*0650*/ 	.word	0x00000080
        /*0654*/ 	.short	0x010a
        /*0656*/ 	.byte	0xff
	.zero		1


	//   ....[85]....
        /*0658*/ 	.word	0x00004c90
        /*065c*/ 	.word	0x00000000
        /*0660*/ 	.word	0x00000000
        /*0664*/ 	.short	0x0101
        /*0666*/ 	.byte	0xff
	.zero		1


	//   ....[86]....
        /*0668*/ 	.word	0x00005710
        /*066c*/ 	.word	0x000000ff
        /*0670*/ 	.word	0x00000030
        /*0674*/ 	.short	0x010a
        /*0676*/ 	.byte	0x30
	.zero		1


	//   ....[87]....
        /*0678*/ 	.word	0x00005750
        /*067c*/ 	.word	0x00000040
        /*0680*/ 	.word	0x000000a0
        /*0684*/ 	.short	0x010a
        /*0686*/ 	.byte	0xff
	.zero		1


	//   ....[88]....
        /*0688*/ 	.word	0x000058c0
        /*068c*/ 	.word	0x000000ff
        /*0690*/ 	.word	0x00000030
        /*0694*/ 	.short	0x010a
        /*0696*/ 	.byte	0x30
	.zero		1


	//   ....[89]....
        /*0698*/ 	.word	0x000059c0
        /*069c*/ 	.word	0x00000040
        /*06a0*/ 	.word	0x000000a0
        /*06a4*/ 	.short	0x010a
        /*06a6*/ 	.byte	0xff
	.zero		1


	//   ....[90]....
        /*06a8*/ 	.word	0x000064c0
        /*06ac*/ 	.word	0x00000000
        /*06b0*/ 	.word	0x00000000
        /*06b4*/ 	.short	0x0101
        /*06b6*/ 	.byte	0xff
	.zero		1


	//   ....[91]....
        /*06b8*/ 	.word	0x000064d0
        /*06bc*/ 	.word	0x00000002
        /*06c0*/ 	.word	0x00000030
        /*06c4*/ 	.short	0x010a
        /*06c6*/ 	.byte	0xff
	.zero		1


	//   ....[92]....
        /*06c8*/ 	.word	0x000065a0
        /*06cc*/ 	.word	0x00000002
        /*06d0*/ 	.word	0x00000030
        /*06d4*/ 	.short	0x010a
        /*06d6*/ 	.byte	0xff
	.zero		1


	//   ....[93]....
        /*06d8*/ 	.word	0x00007120
        /*06dc*/ 	.word	0x0000004a
        /*06e0*/ 	.word	0x00000000
        /*06e4*/ 	.short	0x0101
        /*06e6*/ 	.byte	0xff
	.zero		1


	//   ....[94]....
        /*06e8*/ 	.word	0x00007140
        /*06ec*/ 	.word	0x00000000
        /*06f0*/ 	.word	0x00000030
        /*06f4*/ 	.short	0x010a
        /*06f6*/ 	.byte	0xff
	.zero		1


	//   ....[95]....
        /*06f8*/ 	.word	0x00007200
        /*06fc*/ 	.word	0x00000000
        /*0700*/ 	.word	0x00000030
        /*0704*/ 	.short	0x010a
        /*0706*/ 	.byte	0xff
	.zero		1


	//   ....[96]....
        /*0708*/ 	.word	0x00007d80
        /*070c*/ 	.word	0x0000004a
        /*0710*/ 	.word	0x00000000
        /*0714*/ 	.short	0x0101
        /*0716*/ 	.byte	0xff
	.zero		1


	//   ....[97]....
        /*0718*/ 	.word	0x00007da0
        /*071c*/ 	.word	0x00000002
        /*0720*/ 	.word	0x00000030
        /*0724*/ 	.short	0x010a
        /*0726*/ 	.byte	0xff
	.zero		1


	//   ....[98]....
        /*0728*/ 	.word	0x00007e60
        /*072c*/ 	.word	0x00000002
        /*0730*/ 	.word	0x00000030
        /*0734*/ 	.short	0x010a
        /*0736*/ 	.byte	0xff
	.zero		1


	//   ....[99]....
        /*0738*/ 	.word	0x000081c0
        /*073c*/ 	.word	0x000000ff
        /*0740*/ 	.word	0x00000000
        /*0744*/ 	.short	0x0101
        /*0746*/ 	.byte	0x05
	.zero		1


	//   ....[100]....
        /*0748*/ 	.word	0x00008a40
        /*074c*/ 	.word	0x00000000
        /*0750*/ 	.word	0x00000000
        /*0754*/ 	.short	0x0101
        /*0756*/ 	.byte	0xff
	.zero		1


	//   ....[101]....
        /*0758*/ 	.word	0x00008cb0
        /*075c*/ 	.word	0x000000ff
        /*0760*/ 	.word	0x00000000
        /*0764*/ 	.short	0x0101
        /*0766*/ 	.byte	0x04
	.zero		1


	//   ....[102]....
        /*0768*/ 	.word	0x00008cd0
        /*076c*/ 	.word	0x00000002
        /*0770*/ 	.word	0x000000f0
        /*0774*/ 	.short	0x010a
        /*0776*/ 	.byte	0xff
	.zero		1


	//   ....[103]....
        /*0778*/ 	.word	0x00008d30
        /*077c*/ 	.word	0x00000002
        /*0780*/ 	.word	0x00000018
        /*0784*/ 	.short	0x010a
        /*0786*/ 	.byte	0xff
	.zero		1


	//   ....[104]....
        /*0788*/ 	.word	0x00008d90
        /*078c*/ 	.word	0x00000002
        /*0790*/ 	.word	0x00000018
        /*0794*/ 	.short	0x010a
        /*0796*/ 	.byte	0xff
	.zero		1


	//   ....[105]....
        /*0798*/ 	.word	0x00008de0
        /*079c*/ 	.word	0x00000002
        /*07a0*/ 	.word	0x00000080
        /*07a4*/ 	.short	0x010a
        /*07a6*/ 	.byte	0xff
	.zero		1


	//   ....[106]....
        /*07a8*/ 	.word	0x00008e40
        /*07ac*/ 	.word	0x00000000
        /*07b0*/ 	.word	0x00000000
        /*07b4*/ 	.short	0x010a
        /*07b6*/ 	.byte	0xff
	.zero		1


	//   ....[107]....
        /*07b8*/ 	.word	0x00008ea0
        /*07bc*/ 	.word	0x00000000
        /*07c0*/ 	.word	0x00000000
        /*07c4*/ 	.short	0x010a
        /*07c6*/ 	.byte	0xff
	.zero		1


	//   ....[108]....
        /*07c8*/ 	.word	0x00008ef0
        /*07cc*/ 	.word	0x00000000
        /*07d0*/ 	.word	0x000000e0
        /*07d4*/ 	.short	0x010a
        /*07d6*/ 	.byte	0xff
	.zero		1


	//   ....[109]....
        /*07d8*/ 	.word	0x00008f50
        /*07dc*/ 	.word	0x00000000
        /*07e0*/ 	.word	0x00000090
        /*07e4*/ 	.short	0x010a
        /*07e6*/ 	.byte	0xff
	.zero		1


	//   ....[110]....
        /*07e8*/ 	.word	0x00008fa0
        /*07ec*/ 	.word	0x00000000
        /*07f0*/ 	.word	0x00000080
        /*07f4*/ 	.short	0x010a
        /*07f6*/ 	.byte	0xff
	.zero		1


	//   ....[111]....
        /*07f8*/ 	.word	0x00009000
        /*07fc*/ 	.word	0x00000000
        /*0800*/ 	.word	0x00000090
        /*0804*/ 	.short	0x010a
        /*0806*/ 	.byte	0xff
	.zero		1


	//   ....[112]....
        /*0808*/ 	.word	0x00009050
        /*080c*/ 	.word	0x00000000
        /*0810*/ 	.word	0x00000080
        /*0814*/ 	.short	0x010a
        /*0816*/ 	.byte	0xff
	.zero		1


	//   ....[113]....
        /*0818*/ 	.word	0x000090b0
        /*081c*/ 	.word	0x00000002
        /*0820*/ 	.word	0x000000c0
        /*0824*/ 	.short	0x010a
        /*0826*/ 	.byte	0xff
	.zero		1


	//   ....[114]....
        /*0828*/ 	.word	0x00009110
        /*082c*/ 	.word	0x00000000
        /*0830*/ 	.word	0x00000000
        /*0834*/ 	.short	0x010a
        /*0836*/ 	.byte	0xff
	.zero		1


	//   ....[115]....
        /*0838*/ 	.word	0x00009170
        /*083c*/ 	.word	0x00000000
        /*0840*/ 	.word	0x00000000
        /*0844*/ 	.short	0x010a
        /*0846*/ 	.byte	0xff
	.zero		1


	//   ....[116]....
        /*0848*/ 	.word	0x000091d0
        /*084c*/ 	.word	0x00000000
        /*0850*/ 	.word	0x00000000
        /*0854*/ 	.short	0x010a
        /*0856*/ 	.byte	0xff
	.zero		1


	//   ....[117]....
        /*0858*/ 	.word	0x00009230
        /*085c*/ 	.word	0x00000000
        /*0860*/ 	.word	0x00000000
        /*0864*/ 	.short	0x010a
        /*0866*/ 	.byte	0xff
	.zero		1


	//   ....[118]....
        /*0868*/ 	.word	0x00009290
        /*086c*/ 	.word	0x00000000
        /*0870*/ 	.word	0x00000000
        /*0874*/ 	.short	0x010a
        /*0876*/ 	.byte	0xff
	.zero		1


	//   ....[119]....
        /*0878*/ 	.word	0x000092e0
        /*087c*/ 	.word	0x00000000
        /*0880*/ 	.word	0x00000080
        /*0884*/ 	.short	0x010a
        /*0886*/ 	.byte	0xff
	.zero		1


	//   ....[120]....
        /*0888*/ 	.word	0x00009340
        /*088c*/ 	.word	0x00000000
        /*0890*/ 	.word	0x00000078
        /*0894*/ 	.short	0x010a
        /*0896*/ 	.byte	0xff
	.zero		1


	//   ....[121]....
        /*0898*/ 	.word	0x000093a0
        /*089c*/ 	.word	0x00000000
        /*08a0*/ 	.word	0x00000050
        /*08a4*/ 	.short	0x010a
        /*08a6*/ 	.byte	0xff
	.zero		1


	//   ....[122]....
        /*08a8*/ 	.word	0x00009400
        /*08ac*/ 	.word	0x00000000
        /*08b0*/ 	.word	0x00000058
        /*08b4*/ 	.short	0x010a
        /*08b6*/ 	.byte	0xff
	.zero		1


	//   ....[123]....
        /*08b8*/ 	.word	0x00009460
        /*08bc*/ 	.word	0x00000000
        /*08c0*/ 	.word	0x00000060
        /*08c4*/ 	.short	0x010a
        /*08c6*/ 	.byte	0xff
	.zero		1


	//   ....[124]....
        /*08c8*/ 	.word	0x000094c0
        /*08cc*/ 	.word	0x00000000
        /*08d0*/ 	.word	0x00000068
        /*08d4*/ 	.short	0x010a
        /*08d6*/ 	.byte	0xff
	.zero		1


	//   ....[125]....
        /*08d8*/ 	.word	0x00009520
        /*08dc*/ 	.word	0x00000000
        /*08e0*/ 	.word	0x00000050
        /*08e4*/ 	.short	0x010a
        /*08e6*/ 	.byte	0xff
	.zero		1


	//   ....[126]....
        /*08e8*/ 	.word	0x00009580
        /*08ec*/ 	.word	0x00000000
        /*08f0*/ 	.word	0x00000058
        /*08f4*/ 	.short	0x010a
        /*08f6*/ 	.byte	0xff
	.zero		1


	//   ....[127]....
        /*08f8*/ 	.word	0x000095e0
        /*08fc*/ 	.word	0x00000000
        /*0900*/ 	.word	0x00000060
        /*0904*/ 	.short	0x010a
        /*0906*/ 	.byte	0xff
	.zero		1


	//   ....[128]....
        /*0908*/ 	.word	0x00009630
        /*090c*/ 	.word	0x00000000
        /*0910*/ 	.word	0x00000080
        /*0914*/ 	.short	0x010a
        /*0916*/ 	.byte	0xff
	.zero		1


	//   ....[129]....
        /*0918*/ 	.word	0x00009690
        /*091c*/ 	.word	0x00000000
        /*0920*/ 	.word	0x00000030
        /*0924*/ 	.short	0x010a
        /*0926*/ 	.byte	0xff
	.zero		1


	//   ....[130]....
        /*0928*/ 	.word	0x000096e0
        /*092c*/ 	.word	0x00000040
        /*0930*/ 	.word	0x000000a0
        /*0934*/ 	.short	0x010a
        /*0936*/ 	.byte	0xff
	.zero		1


	//   ....[131]....
        /*0938*/ 	.word	0x00009730
        /*093c*/ 	.word	0x00000002
        /*0940*/ 	.word	0x00000030
        /*0944*/ 	.short	0x010a
        /*0946*/ 	.byte	0xff
	.zero		1


	//   ....[132]....
        /*0948*/ 	.word	0x00009780
        /*094c*/ 	.word	0x00000000
        /*0950*/ 	.word	0x00000030
        /*0954*/ 	.short	0x010a
        /*0956*/ 	.byte	0xff
	.zero		1


	//   ....[133]....
        /*0958*/ 	.word	0x000097d0
        /*095c*/ 	.word	0x00000002
        /*0960*/ 	.word	0x00000030
        /*0964*/ 	.short	0x010a
        /*0966*/ 	.byte	0xff
	.zero		1


	//----- nvinfo : EIATTR_NUM_MBARRIERS
	.align		4
.L_47:
        /*0968*/ 	.byte	0x03, 0x38
        /*096a*/ 	.short	0x0020


	//----- nvinfo : EIATTR_EXIT_INSTR_OFFSETS
	.align		4
        /*096c*/ 	.byte	0x04, 0x1c
        /*096e*/ 	.short	(.L_49 - .L_48)


	//   ....[0]....
.L_48:
        /*0970*/ 	.word	0x00002450


	//   ....[1]....
        /*0974*/ 	.word	0x00002940


	//   ....[2]....
        /*0978*/ 	.word	0x000029a0


	//   ....[3]....
        /*097c*/ 	.word	0x00003820


	//   ....[4]....
        /*0980*/ 	.word	0x00004850


	//   ....[5]....
        /*0984*/ 	.word	0x00004890


	//   ....[6]....
        /*0988*/ 	.word	0x00008ba0


	//   ....[7]....
        /*098c*/ 	.word	0x00008c20


	//   ....[8]....
        /*0990*/ 	.word	0x00008c50


	//   ....[9]....
        /*0994*/ 	.word	0x00008cc0


	//----- nvinfo : EIATTR_MAX_THREADS
	.align		4
.L_49:
        /*0998*/ 	.byte	0x04, 0x05
        /*099a*/ 	.short	(.L_51 - .L_50)
.L_50:
        /*099c*/ 	.word	0x00000100
        /*09a0*/ 	.word	0x00000001
        /*09a4*/ 	.word	0x00000001


	//----- nvinfo : EIATTR_CRS_STACK_SIZE
	.align		4
.L_51:
        /*09a8*/ 	.byte	0x04, 0x1e
        /*09aa*/ 	.short	(.L_53 - .L_52)
.L_52:
        /*09ac*/ 	.word	0x00000000


	//----- nvinfo : EIATTR_CBANK_PARAM_SIZE
	.align		4
.L_53:
        /*09b0*/ 	.byte	0x03, 0x19
        /*09b2*/ 	.short	0x0800


	//----- nvinfo : EIATTR_PARAM_CBANK
	.align		4
        /*09b4*/ 	.byte	0x04, 0x0a
        /*09b6*/ 	.short	(.L_55 - .L_54)
	.align		4
.L_54:
        /*09b8*/ 	.word	index@(.nv.constant0._ZN7cutlass13device_kernelINS_4gemm6kernel13GemmUniversalIN4cute5tupleIJiiiiEEENS1_10collective13CollectiveMmaINS1_35MainloopSm100TmaUmmaWarpSpecializedILi3ELi2ELi4ENS5_IJNS4_1CILi1EEESB_SB_EEEEENS5_IJNSA_ILi64EEENSA_ILi256EEENSA_ILi32EEEEEENS_6half_tENS5_IJlSB_lEEESI_SJ_NS4_8TiledMMAINS4_8MMA_AtomIJNS4_20SM100_MMA_F16BF16_SSISI_SI_fLi64ELi256ELNS4_4UMMA5MajorE0ELSO_0ELNSN_7ScaleInE0ELSP_0EEEEEENS4_6LayoutISC_NS5_IJNSA_ILi0EEEST_ST_EEEEENS5_IJNS4_10UnderscoreESW_SW_EEEEENS4_13SM90_TMA_LOADENS4_14ComposedLayoutINS4_7SwizzleILi2ELi4ELi3EEENS4_18smem_ptr_flag_bitsILi16EEENSS_INS5_IJNSA_ILi8EEESG_EEENS5_IJSG_SB_EEEEEEEvNS4_8identityESZ_S19_vS1A_EENS_8epilogue10collective18CollectiveEpilogueINS1C_23Sm100TmaWarpSpecializedILi4ELi2ELi32ELb1ELb0EEEJSH_NS5_IJNSS_ISE_SB_EES1H_EEESI_SJ_SI_SJ_NS1C_6fusion15FusionCallbacksIS1G_NS1J_17LinearCombinationISI_fSI_fLNS_15FloatRoundStyleE2EEESH_S1I_JEEENS4_5SM1004TMEM4LOAD26SM100_TMEM_LOAD_16dp256b8xESZ_NS10_INS11_ILi3ELi4ELi3EEES14_NSS_INS5_IJS15_SE_EEENS5_IJSE_SB_EEEEEEENS4_17SM75_U32x4_LDSM_NENS4_14SM90_TMA_STOREES1X_NS4_17SM90_U32x4_STSM_NENS4_39AutoVectorizingCopyWithAssumedAlignmentILi128EEEEEEvvEEEEvNT_6ParamsE)
        /*09bc*/ 	.short	0x0380
        /*09be*/ 	.short	0x0800


	//----- nvinfo : EIATTR_SW_WAR
	.align		4
.L_55:
        /*09c0*/ 	.byte	0x04, 0x36
        /*09c2*/ 	.short	(.L_57 - .L_56)
.L_56:
        /*09c4*/ 	.word	0x00000008
.L_57:


//--------------------- .nv.callgraph             --------------------------
	.section	.nv.callgraph,"",@"SHT_CUDA_CALLGRAPH"
	.align	4
	.sectionentsize	8
	.align		4
        /*0000*/ 	.word	0x00000000
	.align		4
        /*0004*/ 	.word	0xffffffff
	.align		4
        /*0008*/ 	.word	index@(_ZN7cutlass13device_kernelINS_4gemm6kernel13GemmUniversalIN4cute5tupleIJiiiiEEENS1_10collective13CollectiveMmaINS1_35MainloopSm100TmaUmmaWarpSpecializedILi3ELi2ELi4ENS5_IJNS4_1CILi1EEESB_SB_EEEEENS5_IJNSA_ILi64EEENSA_ILi256EEENSA_ILi32EEEEEENS_6half_tENS5_IJlSB_lEEESI_SJ_NS4_8TiledMMAINS4_8MMA_AtomIJNS4_20SM100_MMA_F16BF16_SSISI_SI_fLi64ELi256ELNS4_4UMMA5MajorE0ELSO_0ELNSN_7ScaleInE0ELSP_0EEEEEENS4_6LayoutISC_NS5_IJNSA_ILi0EEEST_ST_EEEEENS5_IJNS4_10UnderscoreESW_SW_EEEEENS4_13SM90_TMA_LOADENS4_14ComposedLayoutINS4_7SwizzleILi2ELi4ELi3EEENS4_18smem_ptr_flag_bitsILi16EEENSS_INS5_IJNSA_ILi8EEESG_EEENS5_IJSG_SB_EEEEEEEvNS4_8identityESZ_S19_vS1A_EENS_8epilogue10collective18CollectiveEpilogueINS1C_23Sm100TmaWarpSpecializedILi4ELi2ELi32ELb1ELb0EEEJSH_NS5_IJNSS_ISE_SB_EES1H_EEESI_SJ_SI_SJ_NS1C_6fusion15FusionCallbacksIS1G_NS1J_17LinearCombinationISI_fSI_fLNS_15FloatRoundStyleE2EEESH_S1I_JEEENS4_5SM1004TMEM4LOAD26SM100_TMEM_LOAD_16dp256b8xESZ_NS10_INS11_ILi3ELi4ELi3EEES14_NSS_INS5_IJS15_SE_EEENS5_IJSE_SB_EEEEEEENS4_17SM75_U32x4_LDSM_NENS4_14SM90_TMA_STOREES1X_NS4_17SM90_U32x4_STSM_NENS4_39AutoVectorizingCopyWithAssumedAlignmentILi128EEEEEEvvEEEEvNT_6ParamsE)
	.align		4
        /*000c*/ 	.word	index@(__assertfail)
	.align		4
        /*0010*/ 	.word	0x00000000
	.align		4
        /*0014*/ 	.word	0xfffffffe
	.align		4
        /*0018*/ 	.word	0x00000000
	.align		4
        /*001c*/ 	.word	0xfffffffd
	.align		4
        /*0020*/ 	.word	0x00000000
	.align		4
        /*0024*/ 	.word	0xfffffffc


//--------------------- .nv.constant4             --------------------------
	.section	.nv.constant4,"a",@progbits
	.align	8
	.align		8
.nv.constant4:
        /*0000*/ 	.dword	__assertfail
	.align		8
        /*0008*/ 	.dword	__unnamed_1
	.align		8
        /*0010*/ 	.dword	__unnamed_2
	.align		8
        /*0018*/ 	.dword	_ZN39_INTERNAL_7eb63f6d_4_k_cu_8919acb9_61944cuda3std3__45__cpo5beginE
	.align		8
        /*0020*/ 	.dword	_ZN39_INTERNAL_7eb63f6d_4_k_cu_8919acb9_61944cuda3std3__45__cpo3endE
	.align		8
        /*0028*/ 	.dword	_ZN39_INTERNAL_7eb63f6d_4_k_cu_8919acb9_61944cuda3std3__45__cpo6cbeginE
	.align		8
        /*0030*/ 	.dword	_ZN39_INTERNAL_7eb63f6d_4_k_cu_8919acb9_61944cuda3std3__45__cpo4cendE
	.align		8
        /*0038*/ 	.dword	_ZN39_INTERNAL_7eb63f6d_4_k_cu_8919acb9_61944cuda3std3__441_GLOBAL__N__7eb63f6d_4_k_cu_8919acb9_61946ignoreE
	.align		8
        /*0040*/ 	.dword	_ZN39_INTERNAL_7eb63f6d_4_k_cu_8919acb9_61944cuda3std3__419piecewise_constructE
	.align		8
        /*0048*/ 	.dword	_ZN39_INTERNAL_7eb63f6d_4_k_cu_8919acb9_61944cuda3std3__48in_placeE
	.align		8
        /*0050*/ 	.dword	_ZN39_INTERNAL_7eb63f6d_4_k_cu_8919acb9_61944cuda3std6ranges3__45__cpo4swapE
	.align		8
        /*0058*/ 	.dword	_ZN39_INTERNAL_7eb63f6d_4_k_cu_8919acb9_61944cuda3std6ranges3__45__cpo9iter_moveE
	.align		8
        /*0060*/ 	.dword	_ZN39_INTERNAL_7eb63f6d_4_k_cu_8919acb9_61944cute7productE
	.align		8
        /*0068*/ 	.dword	_ZN39_INTERNAL_7eb63f6d_4_k_cu_8919acb9_61944cute1_E
	.align		8
        /*0070*/ 	.dword	$str$25
	.align		8
        /*0078*/ 	.dword	$str$26
	.align		8
        /*0080*/ 	.dword	$str$27
	.align		8
        /*0088*/ 	.dword	$str$28


//--------------------- .text._ZN7cutlass13device_kernelINS_4gemm6kernel13GemmUniversalIN4cute5tupleIJiiiiEEENS1_10collective13CollectiveMmaINS1_35MainloopSm100TmaUmmaWarpSpecializedILi3ELi2ELi4ENS5_IJNS4_1CILi1EEESB_SB_EEEEENS5_IJNSA_ILi64EEENSA_ILi256EEENSA_ILi32EEEEEENS_6half_tENS5_IJlSB_lEEESI_SJ_NS4_8TiledMMAINS4_8MMA_AtomIJNS4_20SM100_MMA_F16BF16_SSISI_SI_fLi64ELi256ELNS4_4UMMA5MajorE0ELSO_0ELNSN_7ScaleInE0ELSP_0EEEEEENS4_6LayoutISC_NS5_IJNSA_ILi0EEEST_ST_EEEEENS5_IJNS4_10UnderscoreESW_SW_EEEEENS4_13SM90_TMA_LOADENS4_14ComposedLayoutINS4_7SwizzleILi2ELi4ELi3EEENS4_18smem_ptr_flag_bitsILi16EEENSS_INS5_IJNSA_ILi8EEESG_EEENS5_IJSG_SB_EEEEEEEvNS4_8identityESZ_S19_vS1A_EENS_8epilogue10collective18CollectiveEpilogueINS1C_23Sm100TmaWarpSpecializedILi4ELi2ELi32ELb1ELb0EEEJSH_NS5_IJNSS_ISE_SB_EES1H_EEESI_SJ_SI_SJ_NS1C_6fusion15FusionCallbacksIS1G_NS1J_17LinearCombinationISI_fSI_fLNS_15FloatRoundStyleE2EEESH_S1I_JEEENS4_5SM1004TMEM4LOAD26SM100_TMEM_LOAD_16dp256b8xESZ_NS10_INS11_ILi3ELi4ELi3EEES14_NSS_INS5_IJS15_SE_EEENS5_IJSE_SB_EEEEEEENS4_17SM75_U32x4_LDSM_NENS4_14SM90_TMA_STOREES1X_NS4_17SM90_U32x4_STSM_NENS4_39AutoVectorizingCopyWithAssumedAlignmentILi128EEEEEEvvEEEEvNT_6ParamsE --------------------------
	.section	.text._ZN7cutlass13device_kernelINS_4gemm6kernel13GemmUniversalIN4cute5tupleIJiiiiEEENS1_10collective13CollectiveMmaINS1_35MainloopSm100TmaUmmaWarpSpecializedILi3ELi2ELi4ENS5_IJNS4_1CILi1EEESB_SB_EEEEENS5_IJNSA_ILi64EEENSA_ILi256EEENSA_ILi32EEEEEENS_6half_tENS5_IJlSB_lEEESI_SJ_NS4_8TiledMMAINS4_8MMA_AtomIJNS4_20SM100_MMA_F16BF16_SSISI_SI_fLi64ELi256ELNS4_4UMMA5MajorE0ELSO_0ELNSN_7ScaleInE0ELSP_0EEEEEENS4_6LayoutISC_NS5_IJNSA_ILi0EEEST_ST_EEEEENS5_IJNS4_10UnderscoreESW_SW_EEEEENS4_13SM90_TMA_LOADENS4_14ComposedLayoutINS4_7SwizzleILi2ELi4ELi3EEENS4_18smem_ptr_flag_bitsILi16EEENSS_INS5_IJNSA_ILi8EEESG_EEENS5_IJSG_SB_EEEEEEEvNS4_8identityESZ_S19_vS1A_EENS_8epilogue10collective18CollectiveEpilogueINS1C_23Sm100TmaWarpSpecializedILi4ELi2ELi32ELb1ELb0EEEJSH_NS5_IJNSS_ISE_SB_EES1H_EEESI_SJ_SI_SJ_NS1C_6fusion15FusionCallbacksIS1G_NS1J_17LinearCombinationISI_fSI_fLNS_15FloatRoundStyleE2EEESH_S1I_JEEENS4_5SM1004TMEM4LOAD26SM100_TMEM_LOAD_16dp256b8xESZ_NS10_INS11_ILi3ELi4ELi3EEES14_NSS_INS5_IJS15_SE_EEENS5_IJSE_SB_EEEEEEENS4_17SM75_U32x4_LDSM_NENS4_14SM90_TMA_STOREES1X_NS4_17SM90_U32x4_STSM_NENS4_39AutoVectorizingCopyWithAssumedAlignmentILi128EEEEEEvvEEEEvNT_6ParamsE,"ax",@progbits
	.align	128
.text._ZN7cutlass13device_kernelINS_4gemm6kernel13GemmUniversalIN4cute5tupleIJiiiiEEENS1_10collective13CollectiveMmaINS1_35MainloopSm100TmaUmmaWarpSpecializedILi3ELi2ELi4ENS5_IJNS4_1CILi1EEESB_SB_EEEEENS5_IJNSA_ILi64EEENSA_ILi256EEENSA_ILi32EEEEEENS_6half_tENS5_IJlSB_lEEESI_SJ_NS4_8TiledMMAINS4_8MMA_AtomIJNS4_20SM100_MMA_F16BF16_SSISI_SI_fLi64ELi256ELNS4_4UMMA5MajorE0ELSO_0ELNSN_7ScaleInE0ELSP_0EEEEEENS4_6LayoutISC_NS5_IJNSA_ILi0EEEST_ST_EEEEENS5_IJNS4_10UnderscoreESW_SW_EEEEENS4_13SM90_TMA_LOADENS4_14ComposedLayoutINS4_7SwizzleILi2ELi4ELi3EEENS4_18smem_ptr_flag_bitsILi16EEENSS_INS5_IJNSA_ILi8EEESG_EEENS5_IJSG_SB_EEEEEEEvNS4_8identityESZ_S19_vS1A_EENS_8epilogue10collective18CollectiveEpilogueINS1C_23Sm100TmaWarpSpecializedILi4ELi2ELi32ELb1ELb0EEEJSH_NS5_IJNSS_ISE_SB_EES1H_EEESI_SJ_SI_SJ_NS1C_6fusion15FusionCallbacksIS1G_NS1J_17LinearCombinationISI_fSI_fLNS_15FloatRoundStyleE2EEESH_S1I_JEEENS4_5SM1004TMEM4LOAD26SM100_TMEM_LOAD_16dp256b8xESZ_NS10_INS11_ILi3ELi4ELi3EEES14_NSS_INS5_IJS15_SE_EEENS5_IJSE_SB_EEEEEEENS4_17SM75_U32x4_LDSM_NENS4_14SM90_TMA_STOREES1X_NS4_17SM90_U32x4_STSM_NENS4_39AutoVectorizingCopyWithAssumedAlignmentILi128EEEEEEvvEEEEvNT_6ParamsE:
        .type           _ZN7cutlass13device_kernelINS_4gemm6kernel13GemmUniversalIN4cute5tupleIJiiiiEEENS1_10collective13CollectiveMmaINS1_35MainloopSm100TmaUmmaWarpSpecializedILi3ELi2ELi4ENS5_IJNS4_1CILi1EEESB_SB_EEEEENS5_IJNSA_ILi64EEENSA_ILi256EEENSA_ILi32EEEEEENS_6half_tENS5_IJlSB_lEEESI_SJ_NS4_8TiledMMAINS4_8MMA_AtomIJNS4_20SM100_MMA_F16BF16_SSISI_SI_fLi64ELi256ELNS4_4UMMA5MajorE0ELSO_0ELNSN_7ScaleInE0ELSP_0EEEEEENS4_6LayoutISC_NS5_IJNSA_ILi0EEEST_ST_EEEEENS5_IJNS4_10UnderscoreESW_SW_EEEEENS4_13SM90_TMA_LOADENS4_14ComposedLayoutINS4_7SwizzleILi2ELi4ELi3EEENS4_18smem_ptr_flag_bitsILi16EEENSS_INS5_IJNSA_ILi8EEESG_EEENS5_IJSG_SB_EEEEEEEvNS4_8identityESZ_S19_vS1A_EENS_8epilogue10collective18CollectiveEpilogueINS1C_23Sm100TmaWarpSpecializedILi4ELi2ELi32ELb1ELb0EEEJSH_NS5_IJNSS_ISE_SB_EES1H_EEESI_SJ_SI_SJ_NS1C_6fusion15FusionCallbacksIS1G_NS1J_17LinearCombinationISI_fSI_fLNS_15FloatRoundStyleE2EEESH_S1I_JEEENS4_5SM1004TMEM4LOAD26SM100_TMEM_LOAD_16dp256b8xESZ_NS10_INS11_ILi3ELi4ELi3EEES14_NSS_INS5_IJS15_SE_EEENS5_IJSE_SB_EEEEEEENS4_17SM75_U32x4_LDSM_NENS4_14SM90_TMA_STOREES1X_NS4_17SM90_U32x4_STSM_NENS4_39AutoVectorizingCopyWithAssumedAlignmentILi128EEEEEEvvEEEEvNT_6ParamsE,@function
        .size           _ZN7cutlass13device_kernelINS_4gemm6kernel13GemmUniversalIN4cute5tupleIJiiiiEEENS1_10collective13CollectiveMmaINS1_35MainloopSm100TmaUmmaWarpSpecializedILi3ELi2ELi4ENS5_IJNS4_1CILi1EEESB_SB_EEEEENS5_IJNSA_ILi64EEENSA_ILi256EEENSA_ILi32EEEEEENS_6half_tENS5_IJlSB_lEEESI_SJ_NS4_8TiledMMAINS4_8MMA_AtomIJNS4_20SM100_MMA_F16BF16_SSISI_SI_fLi64ELi256ELNS4_4UMMA5MajorE0ELSO_0ELNSN_7ScaleInE0ELSP_0EEEEEENS4_6LayoutISC_NS5_IJNSA_ILi0EEEST_ST_EEEEENS5_IJNS4_10UnderscoreESW_SW_EEEEENS4_13SM90_TMA_LOADENS4_14ComposedLayoutINS4_7SwizzleILi2ELi4ELi3EEENS4_18smem_ptr_flag_bitsILi16EEENSS_INS5_IJNSA_ILi8EEESG_EEENS5_IJSG_SB_EEEEEEEvNS4_8identityESZ_S19_vS1A_EENS_8epilogue10collective18CollectiveEpilogueINS1C_23Sm100TmaWarpSpecializedILi4ELi2ELi32ELb1ELb0EEEJSH_NS5_IJNSS_ISE_SB_EES1H_EEESI_SJ_SI_SJ_NS1C_6fusion15FusionCallbacksIS1G_NS1J_17LinearCombinationISI_fSI_fLNS_15FloatRoundStyleE2EEESH_S1I_JEEENS4_5SM1004TMEM4LOAD26SM100_TMEM_LOAD_16dp256b8xESZ_NS10_INS11_ILi3ELi4ELi3EEES14_NSS_INS5_IJS15_SE_EEENS5_IJSE_SB_EEEEEEENS4_17SM75_U32x4_LDSM_NENS4_14SM90_TMA_STOREES1X_NS4_17SM90_U32x4_STSM_NENS4_39AutoVectorizingCopyWithAssumedAlignmentILi128EEEEEEvvEEEEvNT_6ParamsE,(.L_x_173 - _ZN7cutlass13device_kernelINS_4gemm6kernel13GemmUniversalIN4cute5tupleIJiiiiEEENS1_10collective13CollectiveMmaINS1_35MainloopSm100TmaUmmaWarpSpecializedILi3ELi2ELi4ENS5_IJNS4_1CILi1EEESB_SB_EEEEENS5_IJNSA_ILi64EEENSA_ILi256EEENSA_ILi32EEEEEENS_6half_tENS5_IJlSB_lEEESI_SJ_NS4_8TiledMMAINS4_8MMA_AtomIJNS4_20SM100_MMA_F16BF16_SSISI_SI_fLi64ELi256ELNS4_4UMMA5MajorE0ELSO_0ELNSN_7ScaleInE0ELSP_0EEEEEENS4_6LayoutISC_NS5_IJNSA_ILi0EEEST_ST_EEEEENS5_IJNS4_10UnderscoreESW_SW_EEEEENS4_13SM90_TMA_LOADENS4_14ComposedLayoutINS4_7SwizzleILi2ELi4ELi3EEENS4_18smem_ptr_flag_bitsILi16EEENSS_INS5_IJNSA_ILi8EEESG_EEENS5_IJSG_SB_EEEEEEEvNS4_8identityESZ_S19_vS1A_EENS_8epilogue10collective18CollectiveEpilogueINS1C_23Sm100TmaWarpSpecializedILi4ELi2ELi32ELb1ELb0EEEJSH_NS5_IJNSS_ISE_SB_EES1H_EEESI_SJ_SI_SJ_NS1C_6fusion15FusionCallbacksIS1G_NS1J_17LinearCombinationISI_fSI_fLNS_15FloatRoundStyleE2EEESH_S1I_JEEENS4_5SM1004TMEM4LOAD26SM100_TMEM_LOAD_16dp256b8xESZ_NS10_INS11_ILi3ELi4ELi3EEES14_NSS_INS5_IJS15_SE_EEENS5_IJSE_SB_EEEEEEENS4_17SM75_U32x4_LDSM_NENS4_14SM90_TMA_STOREES1X_NS4_17SM90_U32x4_STSM_NENS4_39AutoVectorizingCopyWithAssumedAlignmentILi128EEEEEEvvEEEEvNT_6ParamsE)
        .other          _ZN7cutlass13device_kernelINS_4gemm6kernel13GemmUniversalIN4cute5tupleIJiiiiEEENS1_10collective13CollectiveMmaINS1_35MainloopSm100TmaUmmaWarpSpecializedILi3ELi2ELi4ENS5_IJNS4_1CILi1EEESB_SB_EEEEENS5_IJNSA_ILi64EEENSA_ILi256EEENSA_ILi32EEEEEENS_6half_tENS5_IJlSB_lEEESI_SJ_NS4_8TiledMMAINS4_8MMA_AtomIJNS4_20SM100_MMA_F16BF16_SSISI_SI_fLi64ELi256ELNS4_4UMMA5MajorE0ELSO_0ELNSN_7ScaleInE0ELSP_0EEEEEENS4_6LayoutISC_NS5_IJNSA_ILi0EEEST_ST_EEEEENS5_IJNS4_10UnderscoreESW_SW_EEEEENS4_13SM90_TMA_LOADENS4_14ComposedLayoutINS4_7SwizzleILi2ELi4ELi3EEENS4_18smem_ptr_flag_bitsILi16EEENSS_INS5_IJNSA_ILi8EEESG_EEENS5_IJSG_SB_EEEEEEEvNS4_8identityESZ_S19_vS1A_EENS_8epilogue10collective18CollectiveEpilogueINS1C_23Sm100TmaWarpSpecializedILi4ELi2ELi32ELb1ELb0EEEJSH_NS5_IJNSS_ISE_SB_EES1H_EEESI_SJ_SI_SJ_NS1C_6fusion15FusionCallbacksIS1G_NS1J_17LinearCombinationISI_fSI_fLNS_15FloatRoundStyleE2EEESH_S1I_JEEENS4_5SM1004TMEM4LOAD26SM100_TMEM_LOAD_16dp256b8xESZ_NS10_INS11_ILi3ELi4ELi3EEES14_NSS_INS5_IJS15_SE_EEENS5_IJSE_SB_EEEEEEENS4_17SM75_U32x4_LDSM_NENS4_14SM90_TMA_STOREES1X_NS4_17SM90_U32x4_STSM_NENS4_39AutoVectorizingCopyWithAssumedAlignmentILi128EEEEEEvvEEEEvNT_6ParamsE,@"STO_CUDA_ENTRY STV_DEFAULT"
_ZN7cutlass13device_kernelINS_4gemm6kernel13GemmUniversalIN4cute5tupleIJiiiiEEENS1_10collective13CollectiveMmaINS1_35MainloopSm100TmaUmmaWarpSpecializedILi3ELi2ELi4ENS5_IJNS4_1CILi1EEESB_SB_EEEEENS5_IJNSA_ILi64EEENSA_ILi256EEENSA_ILi32EEEEEENS_6half_tENS5_IJlSB_lEEESI_SJ_NS4_8TiledMMAINS4_8MMA_AtomIJNS4_20SM100_MMA_F16BF16_SSISI_SI_fLi64ELi256ELNS4_4UMMA5MajorE0ELSO_0ELNSN_7ScaleInE0ELSP_0EEEEEENS4_6LayoutISC_NS5_IJNSA_ILi0EEEST_ST_EEEEENS5_IJNS4_10UnderscoreESW_SW_EEEEENS4_13SM90_TMA_LOADENS4_14ComposedLayoutINS4_7SwizzleILi2ELi4ELi3EEENS4_18smem_ptr_flag_bitsILi16EEENSS_INS5_IJNSA_ILi8EEESG_EEENS5_IJSG_SB_EEEEEEEvNS4_8identityESZ_S19_vS1A_EENS_8epilogue10collective18CollectiveEpilogueINS1C_23Sm100TmaWarpSpecializedILi4ELi2ELi32ELb1ELb0EEEJSH_NS5_IJNSS_ISE_SB_EES1H_EEESI_SJ_SI_SJ_NS1C_6fusion15FusionCallbacksIS1G_NS1J_17LinearCombinationISI_fSI_fLNS_15FloatRoundStyleE2EEESH_S1I_JEEENS4_5SM1004TMEM4LOAD26SM100_TMEM_LOAD_16dp256b8xESZ_NS10_INS11_ILi3ELi4ELi3EEES14_NSS_INS5_IJS15_SE_EEENS5_IJSE_SB_EEEEEEENS4_17SM75_U32x4_LDSM_NENS4_14SM90_TMA_STOREES1X_NS4_17SM90_U32x4_STSM_NENS4_39AutoVectorizingCopyWithAssumedAlignmentILi128EEEEEEvvEEEEvNT_6ParamsE:
[----:B------:R-:W1:Y:S01]  /*0000*/  LDC R1, c[0x0][0x37c] ;  /* 0x0000df00ff017b82 */ /* 0x000e620000000800 */
[----:B------:R-:W2:Y:S01]  /*0010*/  S2R R101, SR_TID.X ;  /* 0x0000000000657919 */ /* 0x000ea20000002100 */
[----:B------:R-:W3:Y:S01]  /*0020*/  LDCU.64 UR4, c[0x0][0x890] ;  /* 0x00011200ff0477ac */ /* 0x000ee20008000a00 */
[----:B------:R-:W-:Y:S02]  /*0030*/  PRMT R88, RZ, 0x7610, R88 ;  /* 0x00007610ff587816 */ /* 0x000fe40000000058 */
[----:B------:R-:W-:Y:S01]  /*0040*/  ELECT P5, URZ, PT ;  /* 0x0000000000ff782f */ /* 0x000fe200038a0000 */
[----:B------:R-:W4:Y:S01]  /*0050*/  LDCU.64 UR46, c[0x0][0x358] ;  /* 0x00006b00ff2e77ac */ /* 0x000f220008000a00 */
[----:B---3--:R-:W-:-:S04]  /*0060*/  UISETP.NE.U32.AND UP0, UPT, UR4, URZ, UPT ;  /* 0x000000ff0400728c */ /* 0x008fc8000bf05070 */
[----:B------:R-:W-:Y:S01]  /*0070*/  UISETP.NE.AND.EX UP0, UPT, UR5, URZ, UPT, UP0 ;  /* 0x000000ff0500728c */ /* 0x000fe2000bf05300 */
[----:B--2---:R-:W-:-:S05]  /*0080*/  SHF.R.U32.HI R93, RZ, 0x5, R101 ;  /* 0x00000005ff5d7819 */ /* 0x004fca0000011665 */
[----:B------:R-:W2:Y:S02]  /*0090*/  SHFL.IDX PT, R0, R93, RZ, 0x1f ;  /* 0x00001fff5d007589 */ /* 0x000ea400000e0000 */
[----:B--2---:R-:W-:Y:S01]  /*00a0*/  R2UR UR8, R0 ;  /* 0x00000000000872ca */ /* 0x004fe200000e0000 */
[----:B-1--4-:R-:W-:-:S14]  /*00b0*/  BRA.U UP0, `(.L_x_0) ;  /* 0x00000001002c7547 */ /* 0x012fdc000b800000 */
[----:B------:R-:W1:Y:S02]  /*00c0*/  LDCU.64 UR6, c[0x0][0x888] ;  /* 0x00011100ff0677ac */ /* 0x000e640008000a00 */
[----:B-1----:R-:W-:-:S04]  /*00d0*/  UISETP.NE.U32.AND UP0, UPT, UR6, URZ, UPT ;  /* 0x000000ff0600728c */ /* 0x002fc8000bf05070 */
[----:B------:R-:W-:-:S09]  /*00e0*/  UISETP.NE.AND.EX UP0, UPT, UR7, URZ, UPT, UP0 ;  /* 0x000000ff0700728c */ /* 0x000fd2000bf05300 */
[----:B------:R-:W-:Y:S05]  /*00f0*/  BRA.U !UP0, `(.L_x_1) ;  /* 0x0000000108107547 */ /* 0x000fea000b800000 */
[----:B------:R-:W1:Y:S02]  /*0100*/  LDC.64 R2, c[0x0][0x888] ;  /* 0x00022200ff027b82 */ /* 0x000e640000000a00 */
[----:B-1----:R1:W5:Y:S01]  /*0110*/  LDG.E R49, desc[UR46][R2.64] ;  /* 0x0000002e02317981 */ /* 0x002362000c1e1900 */
[----:B------:R-:W-:Y:S01]  /*0120*/  HFMA2 R88, -RZ, RZ, 0, 5.9604644775390625e-08 ;  /* 0x00000001ff587431 */ /* 0x000fe200000001ff */
[----:B------:R-:W-:Y:S05]  /*0130*/  BRA `(.L_x_0) ;  /* 0x00000000000c7947 */ /* 0x000fea0003800000 */
.L_x_1:
[----:B------:R-:W1:Y:S01]  /*0140*/  LDCU UR6, c[0x0][0x880] ;  /* 0x00011000ff0677ac */ /* 0x000e620008000800 */
[----:B------:R-:W-:Y:S01]  /*0150*/  HFMA2 R88, -RZ, RZ, 0, 5.9604644775390625e-08 ;  /* 0x00000001ff587431 */ /* 0x000fe200000001ff */
[----:B-1----:R-:W-:-:S07]  /*0160*/  MOV R49, UR6 ;  /* 0x0000000600317c02 */ /* 0x002fce0008000f00 */
.L_x_0:
[----:B------:R-:W2:Y:S02]  /*0170*/  LDCU.64 UR6, c[0x0][0x8b0] ;  /* 0x00011600ff0677ac */ /* 0x000ea40008000a00 */
[----:B--2---:R-:W-:-:S04]  /*0180*/  UISETP.NE.U32.AND UP0, UPT, UR6, URZ, UPT ;  /* 0x000000ff0600728c */ /* 0x004fc8000bf05070 */
[----:B------:R-:W-:-:S09]  /*0190*/  UISETP.NE.AND.EX UP0, UPT, UR7, URZ, UPT, UP0 ;  /* 0x000000ff0700728c */ /* 0x000fd2000bf05300 */
[----:B------:R-:W-:Y:S05]  /*01a0*/  BRA.U UP0, `(.L_x_2) ;  /* 0x0000000100247547 */ /* 0x000fea000b800000 */
[----:B------:R-:W2:Y:S02]  /*01b0*/  LDCU.64 UR6, c[0x0][0x8a8] ;  /* 0x00011500ff0677ac */ /* 0x000ea40008000a00 */
[----:B--2---:R-:W-:-:S04]  /*01c0*/  UISETP.NE.U32.AND UP0, UPT, UR6, URZ, UPT ;  /* 0x000000ff0600728c */ /* 0x004fc8000bf05070 */
[----:B------:R-:W-:-:S09]  /*01d0*/  UISETP.NE.AND.EX UP0, UPT, UR7, URZ, UPT, UP0 ;  /* 0x000000ff0700728c */ /* 0x000fd2000bf05300 */
[----:B------:R-:W-:Y:S05]  /*01e0*/  BRA.U !UP0, `(.L_x_3) ;  /* 0x00000001080c7547 */ /* 0x000fea000b800000 */
[----:B-1----:R-:W1:Y:S02]  /*01f0*/  LDC.64 R2, c[0x0][0x8a8] ;  /* 0x00022a00ff027b82 */ /* 0x002e640000000a00 */
[----:B-1----:R2:W5:Y:S01]  /*0200*/  LDG.E R47, desc[UR46][R2.64] ;  /* 0x0000002e022f7981 */ /* 0x002562000c1e1900 */
[----:B------:R-:W-:Y:S05]  /*0210*/  BRA `(.L_x_2) ;  /* 0x0000000000087947 */ /* 0x000fea0003800000 */
.L_x_3:
[----:B------:R-:W2:Y:S02]  /*0220*/  LDCU UR6, c[0x0][0x8a0] ;  /* 0x00011400ff0677ac */ /* 0x000ea40008000800 */
[----:B--2---:R-:W-:Y:S02]  /*0230*/  MOV R47, UR6 ;  /* 0x00000006002f7c02 */ /* 0x004fe40008000f00 */
.L_x_2:
[----:B------:R-:W-:Y:S01]  /*0240*/  IMAD.U32 R0, RZ, RZ, UR8 ;  /* 0x00000008ff007e24 */ /* 0x000fe2000f8e00ff */
[----:B------:R-:W-:Y:S04]  /*0250*/  BSSY.RECONVERGENT B0, `(.L_x_4) ;  /* 0x000000c000007945 */ /* 0x000fe80003800200 */
[C---:B------:R-:W-:Y:S02]  /*0260*/  ISETP.NE.OR P1, PT, R0.reuse, 0x1, !P5 ;  /* 0x000000010000780c */ /* 0x040fe40006f25670 */
[----:B------:R-:W-:-:S11]  /*0270*/  ISETP.NE.OR P0, PT, R0, 0x3, !P5 ;  /* 0x000000030000780c */ /* 0x000fd60006f05670 */
[----:B------:R-:W-:Y:S05]  /*0280*/  @P1 BRA `(.L_x_5) ;  /* 0x0000000000201947 */ /* 0x000fea0003800000 */
[----:B------:R-:W3:Y:S02]  /*0290*/  LDCU.64 UR6, c[0x0][0x348] ;  /* 0x00006900ff0677ac */ /* 0x000ee40008000a00 */
[----:B---3--:R-:W-:Y:S02]  /*02a0*/  UIADD3 UR10, UP1, UPT, UR6, 0x80, URZ ;  /* 0x00000080060a7890 */ /* 0x008fe4000ff3e0ff */
[----:B------:R-:W-:Y:S02]  /*02b0*/  UIADD3 UR6, UP0, UPT, UR6, 0x180, URZ ;  /* 0x0000018006067890 */ /* 0x000fe4000ff1e0ff */
[----:B------:R-:W-:Y:S02]  /*02c0*/  UIADD3.X UR11, UPT, UPT, URZ, UR7, URZ, UP1, !UPT ;  /* 0x00000007ff0b7290 */ /* 0x000fe40008ffe4ff */
[----:B------:R-:W-:-:S07]  /*02d0*/  UIADD3.X UR7, UPT, UPT, URZ, UR7, URZ, UP0, !UPT ;  /* 0x00000007ff077290 */ /* 0x000fce00087fe4ff */
[----:B------:R3:W-:Y:S02]  /*02e0*/  UTMACCTL.PF [UR10] ;  /* 0x000000000a0079b9 */ /* 0x0007e40008040000 */
[----:B------:R3:W-:Y:S02]  /*02f0*/  UTMACCTL.PF [UR6] ;  /* 0x00000000060079b9 */ /* 0x0007e40008040000 */
[----:B---3--:R-:W-:Y:S01]  /*0300*/  NOP ;  /* 0x0000000000007918 */ /* 0x008fe20000000000 */
.L_x_5:
[----:B------:R-:W-:Y:S05]  /*0310*/  BSYNC.RECONVERGENT B0 ;  /* 0x0000000000007941 */ /* 0x000fea0003800200 */
.L_x_4:
[----:B------:R-:W-:Y:S04]  /*0320*/  BSSY.RECONVERGENT B0, `(.L_x_6) ;  /* 0x000000a000007945 */ /* 0x000fe80003800200 */
        /* <DEDUP_REMOVED lines=9> */
.L_x_7:
[----:B------:R-:W-:Y:S05]  /*03c0*/  BSYNC.RECONVERGENT B0 ;  /* 0x0000000000007941 */ /* 0x000fea0003800200 */
.L_x_6:
[----:B------:R-:W3:Y:S01]  /*03d0*/  LDCU.64 UR6, c[0x0][0x888] ;  /* 0x00011100ff0677ac */ /* 0x000ee20008000a00 */
[----:B------:R-:W-:Y:S02]  /*03e0*/  UISETP.EQ.U32.AND UP1, UPT, UR4, URZ, UPT ;  /* 0x000000ff0400728c */ /* 0x000fe4000bf22070 */
[----:B------:R-:W-:Y:S02]  /*03f0*/  UPLOP3.LUT UP2, UPT, UPT, UPT, UPT, 0x80, 0x8 ;  /* 0x000000000008789c */ /* 0x000fe40003f4f070 */
[----:B---3--:R-:W-:-:S04]  /*0400*/  UISETP.NE.U32.AND UP0, UPT, UR6, URZ, UPT ;  /* 0x000000ff0600728c */ /* 0x008fc8000bf05070 */
[----:B------:R-:W-:-:S04]  /*0410*/  UISETP.NE.AND.EX UP0, UPT, UR7, URZ, UPT, UP0 ;  /* 0x000000ff0700728c */ /* 0x000fc8000bf05300 */
[----:B------:R-:W-:-:S04]  /*0420*/  UISETP.EQ.OR.EX UP3, UPT, UR5, URZ, !UP0, UP1 ;  /* 0x000000ff0500728c */ /* 0x000fc8000c762710 */
[----:B------:R-:W-:-:S05]  /*0430*/  UP2UR UR50, UPR, URZ, 0x8 ;  /* 0x00000008ff327883 */ /* 0x000fca0008000000 */
[----:B------:R-:W-:Y:S07]  /*0440*/  BRA.U !UP3, `(.L_x_8) ;  /* 0x000000010b207547 */ /* 0x000fee000b800000 */
[----:B------:R-:W-:Y:S01]  /*0450*/  UISETP.NE.U32.AND UP2, UPT, UR4, URZ, UPT ;  /* 0x000000ff0400728c */ /* 0x000fe2000bf45070 */
[----:B-----5:R-:W-:Y:S01]  /*0460*/  FSETP.NEU.AND P0, PT, R49, RZ, PT ;  /* 0x000000ff3100720b */ /* 0x020fe20003f0d000 */
[----:B------:R-:W-:Y:S02]  /*0470*/  USEL UR4, URZ, 0xffffffff, UP0 ;  /* 0xffffffffff047887 */ /* 0x000fe40008000000 */
[----:B------:R-:W-:-:S10]  /*0480*/  UISETP.NE.AND.EX UP2, UPT, UR5, URZ, UPT, UP2 ;  /* 0x000000ff0500728c */ /* 0x000fd4000bf45320 */
[----:B------:R-:W-:Y:S01]  /*0490*/  VOTEU.ANY UP1, P0 ;  /* 0x0000000000ff7886 */ /* 0x000fe20000020100 */
[----:B------:R-:W-:-:S04]  /*04a0*/  @!UP2 USEL UR4, URZ, 0xffffffff, UP1 ;  /* 0xffffffffff04a887 */ /* 0x000fc80008800000 */
[----:B------:R-:W-:-:S04]  /*04b0*/  ULOP3.LUT UR4, UR4, 0x1, URZ, 0xc0, !UPT ;  /* 0x0000000104047892 */ /* 0x000fc8000f8ec0ff */
[----:B------:R-:W-:-:S11]  /*04c0*/  UISETP.NE.U32.AND UP2, UPT, UR4, 0x1, UPT ;  /* 0x000000010400788c */ /* 0x000fd6000bf45070 */
.L_x_8:
[----:B-12---:R-:W1:Y:S01]  /*04d0*/  SHFL.IDX PT, R2, R93, RZ, 0x1f ;  /* 0x00001fff5d027589 */ /* 0x006e6200000e0000 */
[----:B------:R-:W-:-:S04]  /*04e0*/  UISETP.NE.AND UP1, UPT, UR8, 0x2, UPT ;  /* 0x000000020800788c */ /* 0x000fc8000bf25270 */
[----:B------:R-:W-:Y:S01]  /*04f0*/  USEL UR6, URZ, 0x1, UP1 ;  /* 0x00000001ff067887 */ /* 0x000fe20008800000 */
[----:B-1----:R-:W-:-:S13]  /*0500*/  ISETP.NE.AND P0, PT, R2, RZ, PT ;  /* 0x000000ff0200720c */ /* 0x002fda0003f05270 */
[----:B------:R-:W-:Y:S05]  /*0510*/  @P0 BRA `(.L_x_9) ;  /* 0x0000000000400947 */ /* 0x000fea0003800000 */
[----:B------:R-:W1:Y:S01]  /*0520*/  S2UR UR5, SR_CgaCtaId ;  /* 0x00000000000579c3 */ /* 0x000e620000008800 */
[----:B------:R-:W-:Y:S01]  /*0530*/  UMOV UR7, 0x400 ;  /* 0x0000040000077882 */ /* 0x000fe20000000000 */
[----:B------:R-:W-:Y:S01]  /*0540*/  UMOV UR4, 0x1 ;  /* 0x0000000100047882 */ /* 0x000fe20000000000 */
[----:B------:R-:W-:Y:S01]  /*0550*/  ELECT P0, URZ, PT ;  /* 0x0000000000ff782f */ /* 0x000fe20003800000 */
[----:B------:R-:W-:-:S04]  /*0560*/  UIADD3 UR10, UPT, UPT, -UR4, 0x100000, URZ ;  /* 0x00100000040a7890 */ /* 0x000fc8000fffe1ff */
[----:B------:R-:W-:Y:S02]  /*0570*/  USHF.L.U32 UR11, UR10, 0xb, URZ ;  /* 0x0000000b0a0b7899 */ /* 0x000fe400080006ff */
[----:B------:R-:W-:Y:S02]  /*0580*/  USHF.L.U32 UR10, UR10, 0x1, URZ ;  /* 0x000000010a0a7899 */ /* 0x000fe400080006ff */
[----:B-1----:R-:W-:Y:S01]  /*0590*/  ULEA UR5, UR5, UR7, 0x18 ;  /* 0x0000000705057291 */ /* 0x002fe2000f8ec0ff */
[----:B------:R-:W1:Y:S11]  /*05a0*/  FENCE.VIEW.ASYNC.S ;  /* 0x00000000000073c6 */ /* 0x000e760000000000 */
[----:B-1----:R1:W2:Y:S01]  /*05b0*/  SYNCS.EXCH.64 URZ, [UR5], UR10 ;  /* 0x0000000a05ff75b2 */ /* 0x0022a20008000100 */
[----:B------:R1:W3:Y:S01]  /*05c0*/  SYNCS.EXCH.64 URZ, [UR5+0x18], UR10 ;  /* 0x0000180a05ff75b2 */ /* 0x0002e20008000100 */
[----:B------:R1:W4:Y:S01]  /*05d0*/  SYNCS.EXCH.64 URZ, [UR5+0x8], UR10 ;  /* 0x0000080a05ff75b2 */ /* 0x0003220008000100 */
[----:B------:R1:W1:Y:S01]  /*05e0*/  SYNCS.EXCH.64 URZ, [UR5+0x20], UR10 ;  /* 0x0000200a05ff75b2 */ /* 0x0002620008000100 */
[----:B------:R1:W1:Y:S01]  /*05f0*/  SYNCS.EXCH.64 URZ, [UR5+0x10], UR10 ;  /* 0x0000100a05ff75b2 */ /* 0x0002620008000100 */
[----:B------:R1:W1:Y:S01]  /*0600*/  SYNCS.EXCH.64 URZ, [UR5+0x28], UR10 ;  /* 0x0000280a05ff75b2 */ /* 0x0002620008000100 */
[----:B------:R-:W-:Y:S01]  /*0610*/  NOP ;  /* 0x0000000000007918 */ /* 0x000fe20000000000 */
.L_x_9:
[----:B------:R-:W2:Y:S01]  /*0620*/  SHFL.IDX PT, R2, R93, RZ, 0x1f ;  /* 0x00001fff5d027589 */ /* 0x000ea200000e0000 */
[----:B------:R-:W-:Y:S01]  /*0630*/  NOP ;  /* 0x0000000000007918 */ /* 0x000fe20000000000 */
[----:B--2---:R-:W-:-:S13]  /*0640*/  ISETP.NE.AND P0, PT, R2, 0x1, PT ;  /* 0x000000010200780c */ /* 0x004fda0003f05270 */
[----:B------:R-:W-:Y:S05]  /*0650*/  @P0 BRA `(.L_x_10) ;  /* 0x0000000000580947 */ /* 0x000fea0003800000 */
[----:B------:R-:W2:Y:S01]  /*0660*/  S2UR UR7, SR_CgaCtaId ;  /* 0x00000000000779c3 */ /* 0x000ea20000008800 */
[----:B------:R-:W-:Y:S01]  /*0670*/  UMOV UR9, 0x400 ;  /* 0x0000040000097882 */ /* 0x000fe20000000000 */
[----:B-1----:R-:W-:Y:S01]  /*0680*/  UMOV UR5, 0x20 ;  /* 0x0000002000057882 */ /* 0x002fe20000000000 */
[----:B------:R-:W-:Y:S01]  /*0690*/  UMOV UR4, 0x80 ;  /* 0x0000008000047882 */ /* 0x000fe20000000000 */
[----:B------:R-:W-:-:S04]  /*06a0*/  UIADD3 UR10, UPT, UPT, -UR5, 0x100000, URZ ;  /* 0x00100000050a7890 */ /* 0x000fc8000fffe1ff */
[----:B------:R-:W-:Y:S02]  /*06b0*/  USHF.L.U32 UR11, UR10, 0xb, URZ ;  /* 0x0000000b0a0b7899 */ /* 0x000fe400080006ff */
[----:B------:R-:W-:Y:S02]  /*06c0*/  USHF.L.U32 UR10, UR10, 0x1, URZ ;  /* 0x000000010a0a7899 */ /* 0x000fe400080006ff */
[----:B------:R-:W-:-:S04]  /*06d0*/  UIADD3 UR4, UPT, UPT, -UR4, 0x100000, URZ ;  /* 0x0010000004047890 */ /* 0x000fc8000fffe1ff */
[----:B------:R-:W-:Y:S02]  /*06e0*/  USHF.L.U32 UR5, UR4, 0xb, URZ ;  /* 0x0000000b04057899 */ /* 0x000fe400080006ff */
[----:B------:R-:W-:Y:S01]  /*06f0*/  USHF.L.U32 UR4, UR4, 0x1, URZ ;  /* 0x0000000104047899 */ /* 0x000fe200080006ff */
[----:B------:R-:W-:Y:S01]  /*0700*/  ELECT P0, URZ, PT ;  /* 0x0000000000ff782f */ /* 0x000fe20003800000 */
[----:B--2---:R-:W-:Y:S01]  /*0710*/  ULEA UR7, UR7, UR9, 0x18 ;  /* 0x0000000907077291 */ /* 0x004fe2000f8ec0ff */
[----:B------:R-:W1:Y:S11]  /*0720*/  FENCE.VIEW.ASYNC.S ;  /* 0x00000000000073c6 */ /* 0x000e760000000000 */
[----:B-1----:R2:W1:Y:S01]  /*0730*/  SYNCS.EXCH.64 URZ, [UR7+0x30], UR10 ;  /* 0x0000300a07ff75b2 */ /* 0x0024620008000100 */
[----:B------:R2:W1:Y:S01]  /*0740*/  SYNCS.EXCH.64 URZ, [UR7+0x50], UR4 ;  /* 0x0000500407ff75b2 */ /* 0x0004620008000100 */
[----:B------:R2:W1:Y:S01]  /*0750*/  SYNCS.EXCH.64 URZ, [UR7+0x38], UR10 ;  /* 0x0000380a07ff75b2 */ /* 0x0004620008000100 */
[----:B------:R2:W1:Y:S01]  /*0760*/  SYNCS.EXCH.64 URZ, [UR7+0x58], UR4 ;  /* 0x0000580407ff75b2 */ /* 0x0004620008000100 */
[----:B------:R2:W1:Y:S01]  /*0770*/  SYNCS.EXCH.64 URZ, [UR7+0x40], UR10 ;  /* 0x0000400a07ff75b2 */ /* 0x0004620008000100 */
[----:B------:R2:W1:Y:S01]  /*0780*/  SYNCS.EXCH.64 URZ, [UR7+0x60], UR4 ;  /* 0x0000600407ff75b2 */ /* 0x0004620008000100 */
[----:B------:R2:W1:Y:S01]  /*0790*/  SYNCS.EXCH.64 URZ, [UR7+0x48], UR10 ;  /* 0x0000480a07ff75b2 */ /* 0x0004620008000100 */
[----:B------:R2:W1:Y:S02]  /*07a0*/  SYNCS.EXCH.64 URZ, [UR7+0x68], UR4 ;  /* 0x0000680407ff75b2 */ /* 0x0004640008000100 */
[----:B--2---:R-:W-:Y:S01]  /*07b0*/  NOP ;  /* 0x0000000000007918 */ /* 0x004fe20000000000 */
.L_x_10:
[----:B------:R-:W2:Y:S01]  /*07c0*/  SHFL.IDX PT, R2, R93, RZ, 0x1f ;  /* 0x00001fff5d027589 */ /* 0x000ea200000e0000 */
[----:B------:R-:W-:Y:S01]  /*07d0*/  NOP ;  /* 0x0000000000007918 */ /* 0x000fe20000000000 */
[----:B--2---:R-:W-:-:S13]  /*07e0*/  ISETP.NE.AND P0, PT, R2, 0x3, PT ;  /* 0x000000030200780c */ /* 0x004fda0003f05270 */
[----:B------:R-:W-:Y:S05]  /*07f0*/  @P0 BRA `(.L_x_11) ;  /* 0x0000000000300947 */ /* 0x000fea0003800000 */
[----:B-1----:R-:W1:Y:S01]  /*0800*/  S2UR UR5, SR_CgaCtaId ;  /* 0x00000000000579c3 */ /* 0x002e620000008800 */
        /* <DEDUP_REMOVED lines=8> */
[----:B-1----:R2:W1:Y:S01]  /*0890*/  SYNCS.EXCH.64 URZ, [UR5+0x70], UR10 ;  /* 0x0000700a05ff75b2 */ /* 0x0024620008000100 */
[----:B------:R2:W1:Y:S02]  /*08a0*/  SYNCS.EXCH.64 URZ, [UR5+0x78], UR10 ;  /* 0x0000780a05ff75b2 */ /* 0x0004640008000100 */
[----:B--2---:R-:W-:Y:S01]  /*08b0*/  NOP ;  /* 0x0000000000007918 */ /* 0x004fe20000000000 */
.L_x_11:
[----:B------:R-:W2:Y:S01]  /*08c0*/  SHFL.IDX PT, R2, R93, RZ, 0x1f ;  /* 0x00001fff5d027589 */ /* 0x000ea200000e0000 */
[----:B------:R-:W-:Y:S01]  /*08d0*/  NOP ;  /* 0x0000000000007918 */ /* 0x000fe20000000000 */
[----:B--2---:R-:W-:-:S13]  /*08e0*/  ISETP.NE.AND P0, PT, R2, 0x4, PT ;  /* 0x000000040200780c */ /* 0x004fda0003f05270 */
[----:B------:R-:W-:Y:S05]  /*08f0*/  @P0 BRA `(.L_x_12) ;  /* 0x00000000004c0947 */ /* 0x000fea0003800000 */
[----:B-1----:R-:W1:Y:S01]  /*0900*/  S2UR UR5, SR_CgaCtaId ;  /* 0x00000000000579c3 */ /* 0x002e620000008800 */
[----:B------:R-:W-:Y:S01]  /*0910*/  UMOV UR9, 0x100 ;  /* 0x0000010000097882 */ /* 0x000fe20000000000 */
[----:B------:R-:W-:Y:S01]  /*0920*/  UMOV UR7, 0x400 ;  /* 0x0000040000077882 */ /* 0x000fe20000000000 */
[----:B------:R-:W-:Y:S01]  /*0930*/  USEL UR9, UR9, 0xe0, UP2 ;  /* 0x000000e009097887 */ /* 0x000fe20009000000 */
[----:B------:R-:W-:Y:S01]  /*0940*/  UMOV UR4, 0x1 ;  /* 0x0000000100047882 */ /* 0x000fe20000000000 */
[----:B------:R-:W-:Y:S01]  /*0950*/  ELECT P0, URZ, PT ;  /* 0x0000000000ff782f */ /* 0x000fe20003800000 */
[----:B------:R-:W-:-:S04]  /*0960*/  UIADD3 UR10, UPT, UPT, -UR4, 0x100000, URZ ;  /* 0x00100000040a7890 */ /* 0x000fc8000fffe1ff */
[----:B------:R-:W-:Y:S02]  /*0970*/  USHF.L.U32 UR11, UR10, 0xb, URZ ;  /* 0x0000000b0a0b7899 */ /* 0x000fe400080006ff */
[----:B------:R-:W-:Y:S02]  /*0980*/  USHF.L.U32 UR10, UR10, 0x1, URZ ;  /* 0x000000010a0a7899 */ /* 0x000fe400080006ff */
[----:B------:R-:W-:-:S04]  /*0990*/  UIADD3 UR12, UPT, UPT, -UR9, 0x100000, URZ ;  /* 0x00100000090c7890 */ /* 0x000fc8000fffe1ff */
[----:B------:R-:W-:Y:S02]  /*09a0*/  USHF.L.U32 UR13, UR12, 0xb, URZ ;  /* 0x0000000b0c0d7899 */ /* 0x000fe400080006ff */
[----:B------:R-:W-:Y:S02]  /*09b0*/  USHF.L.U32 UR12, UR12, 0x1, URZ ;  /* 0x000000010c0c7899 */ /* 0x000fe400080006ff */
[----:B-1----:R-:W-:Y:S01]  /*09c0*/  ULEA UR5, UR5, UR7, 0x18 ;  /* 0x0000000705057291 */ /* 0x002fe2000f8ec0ff */
[----:B------:R-:W1:Y:S11]  /*09d0*/  FENCE.VIEW.ASYNC.S ;  /* 0x00000000000073c6 */ /* 0x000e760000000000 */
[----:B-1----:R2:W1:Y:S01]  /*09e0*/  SYNCS.EXCH.64 URZ, [UR5+0x80], UR10 ;  /* 0x0000800a05ff75b2 */ /* 0x0024620008000100 */
[----:B------:R2:W1:Y:S01]  /*09f0*/  SYNCS.EXCH.64 URZ, [UR5+0x90], UR12 ;  /* 0x0000900c05ff75b2 */ /* 0x0004620008000100 */
[----:B------:R2:W1:Y:S01]  /*0a00*/  SYNCS.EXCH.64 URZ, [UR5+0x88], UR10 ;  /* 0x0000880a05ff75b2 */ /* 0x0004620008000100 */
[----:B------:R2:W1:Y:S02]  /*0a10*/  SYNCS.EXCH.64 URZ, [UR5+0x98], UR12 ;  /* 0x0000980c05ff75b2 */ /* 0x0004640008000100 */
[----:B--2---:R-:W-:Y:S01]  /*0a20*/  NOP ;  /* 0x0000000000007918 */ /* 0x004fe20000000000 */
.L_x_12:
        /* <DEDUP_REMOVED lines=26> */
.L_x_13:
        /* <DEDUP_REMOVED lines=18> */
.L_x_14:
[----:B-1----:R-:W1:Y:S01]  /*0cf0*/  S2UR UR5, SR_CTAID.X ;  /* 0x00000000000579c3 */ /* 0x002e620000002500 */
[----:B------:R-:W-:-:S05]  /*0d00*/  CS2R.32 R87, SR_CgaSize ;  /* 0x0000000000577805 */ /* 0x000fca0000008a00 */
[----:B------:R-:W-:-:S05]  /*0d10*/  IMAD R87, R87, -0xa0, RZ ;  /* 0xffffff6057577824 */ /* 0x000fca00078e02ff */
[----:B------:R-:W-:-:S14]  /*0d20*/  R2UR UR9, R87 ;  /* 0x00000000570972ca */ /* 0x000fdc00000e0000 */
[----:B------:R-:W2:Y:S01]  /*0d30*/  LDCU UR9, c[0x0][UR9+0x2b0] ;  /* 0x00005600090977ac */ /* 0x000ea20008000800 */
[----:B------:R-:W-:Y:S01]  /*0d40*/  NOP ;  /* 0x0000000000007918 */ /* 0x000fe20000000000 */
[----:B------:R-:W-:-:S05]  /*0d50*/  CS2R.32 R87, SR_CgaSize ;  /* 0x0000000000577805 */ /* 0x000fca0000008a00 */
[----:B------:R-:W-:-:S05]  /*0d60*/  IMAD R87, R87, -0xa0, RZ ;  /* 0xffffff6057577824 */ /* 0x000fca00078e02ff */
[----:B------:R-:W-:-:S14]  /*0d70*/  R2UR UR7, R87 ;  /* 0x00000000570772ca */ /* 0x000fdc00000e0000 */
[----:B------:R-:W3:Y:S01]  /*0d80*/  LDCU UR7, c[0x0][UR7+0x2b4] ;  /* 0x00005680070777ac */ /* 0x000ee20008000800 */
[----:B------:R-:W4:Y:S08]  /*0d90*/  S2UR UR4, SR_CTAID.Y ;  /* 0x00000000000479c3 */ /* 0x000f300000002600 */
[----:B------:R-:W3:Y:S01]  /*0da0*/  LDC R10, c[0x0][0xb24] ;  /* 0x0002c900ff0a7b82 */ /* 0x000ee20000000800 */
[----:B-1----:R-:W-:-:S02]  /*0db0*/  I2FP.F32.U32 R87, UR5 ;  /* 0x0000000500577c45 */ /* 0x002fc40008201000 */
[----:B------:R-:W-:-:S05]  /*0dc0*/  CS2R.32 R3, SR_CgaSize ;  /* 0x0000000000037805 */ /* 0x000fca0000008a00 */
[----:B------:R-:W-:-:S06]  /*0dd0*/  IMAD R3, R3, -0xa0, RZ ;  /* 0xffffff6003037824 */ /* 0x000fcc00078e02ff */
[----:B------:R-:W1:Y:S01]  /*0de0*/  LDC R3, c[0x0][R3+0x2a0] ;  /* 0x0000a80003037b82 */ /* 0x000e620000000800 */
[----:B------:R-:W-:Y:S01]  /*0df0*/  MOV R15, UR5 ;  /* 0x00000005000f7c02 */ /* 0x000fe20008000f00 */
[----:B--2---:R-:W-:Y:S01]  /*0e00*/  FMUL R87, R87, UR9 ;  /* 0x0000000957577c20 */ /* 0x004fe20008400000 */
[----:B----4-:R-:W-:Y:S02]  /*0e10*/  I2FP.F32.U32 R86, UR4 ;  /* 0x0000000400567c45 */ /* 0x010fe40008201000 */
[----:B------:R-:W-:-:S05]  /*0e20*/  CS2R.32 R2, SR_CgaSize ;  /* 0x0000000000027805 */ /* 0x000fca0000008a00 */
[----:B------:R-:W-:-:S06]  /*0e30*/  IMAD R2, R2, -0xa0, RZ ;  /* 0xffffff6002027824 */ /* 0x000fcc00078e02ff */
[----:B------:R-:W2:Y:S01]  /*0e40*/  LDC R2, c[0x0][R2+0x2a4] ;  /* 0x0000a90002027b82 */ /* 0x000ea20000000800 */
[----:B------:R-:W-:Y:S01]  /*0e50*/  MOV R14, UR4 ;  /* 0x00000004000e7c02 */ /* 0x000fe20008000f00 */
[----:B------:R-:W4:Y:S01]  /*0e60*/  F2I.U32.TRUNC.NTZ R87, R87 ;  /* 0x0000005700577305 */ /* 0x000f22000020f000 */
[----:B---3--:R-:W-:-:S05]  /*0e70*/  FMUL R86, R86, UR7 ;  /* 0x0000000756567c20 */ /* 0x008fca0008400000 */
[----:B------:R-:W-:Y:S01]  /*0e80*/  BAR.SYNC.DEFER_BLOCKING 0x0 ;  /* 0x0000000000007b1d */ /* 0x000fe20000010000 */
[----:B------:R-:W-:-:S05]  /*0e90*/  ISETP.GE.AND P0, PT, R10, 0x1, PT ;  /* 0x000000010a00780c */ /* 0x000fca0003f06270 */
[----:B------:R-:W3:Y:S02]  /*0ea0*/  F2I.U32.TRUNC.NTZ R86, R86 ;  /* 0x0000005600567305 */ /* 0x000ee4000020f000 */
[----:B------:R-:W2:Y:S01]  /*0eb0*/  S2UR UR36, SR_CTAID.Z ;  /* 0x00000000002479c3 */ /* 0x000ea20000002700 */
[----:B----4-:R-:W-:-:S05]  /*0ec0*/  IADD3 R87, PT, PT, -R87, RZ, RZ ;  /* 0x000000ff57577210 */ /* 0x010fca0007ffe1ff */
[----:B-1----:R-:W-:Y:S01]  /*0ed0*/  IMAD R87, R3, R87, UR5 ;  /* 0x0000000503577e24 */ /* 0x002fe2000f8e0257 */
[----:B---3--:R-:W-:-:S05]  /*0ee0*/  IADD3 R86, PT, PT, -R86, RZ, RZ ;  /* 0x000000ff56567210 */ /* 0x008fca0007ffe1ff */
[----:B--2---:R-:W-:Y:S01]  /*0ef0*/  IMAD R86, R2, R86, UR4 ;  /* 0x0000000402567e24 */ /* 0x004fe2000f8e0256 */
[----:B------:R-:W-:Y:S06]  /*0f00*/  @!P0 BRA `(.L_x_15) ;  /* 0x0000000000b88947 */ /* 0x000fec0003800000 */
[----:B------:R-:W1:Y:S01]  /*0f10*/  LDC.64 R4, c[0x0][0xb18] ;  /* 0x0002c600ff047b82 */ /* 0x000e620000000a00 */
[----:B------:R-:W-:-:S07]  /*0f20*/  ISETP.NE.AND P0, PT, R10, 0x1, PT ;  /* 0x000000010a00780c */ /* 0x000fce0003f05270 */
[----:B------:R-:W2:Y:S08]  /*0f30*/  LDC R9, c[0x0][0xb0c] ;  /* 0x0002c300ff097b82 */ /* 0x000eb00000000800 */
[----:B------:R-:W3:Y:S08]  /*0f40*/  LDC R12, c[0x0][0x370] ;  /* 0x0000dc00ff0c7b82 */ /* 0x000ef00000000800 */
[----:B------:R-:W4:Y:S01]  /*0f50*/  LDC R11, c[0x0][0x374] ;  /* 0x0000dd00ff0b7b82 */ /* 0x000f220000000800 */
[----:B-1----:R-:W-:-:S07]  /*0f60*/  ISETP.NE.AND P1, PT, R4, 0x1, PT ;  /* 0x000000010400780c */ /* 0x002fce0003f25270 */
[----:B------:R-:W3:Y:S01]  /*0f70*/  LDC.64 R6, c[0x0][0xb10] ;  /* 0x0002c400ff067b82 */ /* 0x000ee20000000a00 */
[----:B--2---:R-:W-:-:S07]  /*0f80*/  ISETP.NE.AND P2, PT, R9, 0x1, PT ;  /* 0x000000010900780c */ /* 0x004fce0003f45270 */
[----:B------:R-:W1:Y:S08]  /*0f90*/  LDC R8, c[0x0][0xb20] ;  /* 0x0002c800ff087b82 */ /* 0x000e700000000800 */
[----:B------:R-:W2:Y:S01]  /*0fa0*/  LDC.64 R2, c[0x0][0xb28] ;  /* 0x0002ca00ff027b82 */ /* 0x000ea20000000a00 */
[----:B----4-:R-:W-:-:S04]  /*0fb0*/  IMAD.HI.U32 R13, R11, R5, RZ ;  /* 0x000000050b0d7227 */ /* 0x010fc800078e00ff */
[----:B------:R-:W-:-:S04]  /*0fc0*/  IMAD.HI.U32 R5, R14, R5, RZ ;  /* 0x000000050e057227 */ /* 0x000fc800078e00ff */
[----:B---3--:R-:W-:-:S05]  /*0fd0*/  IMAD.HI.U32 R16, R12, R6, RZ ;  /* 0x000000060c107227 */ /* 0x008fca00078e00ff */
[-C--:B------:R-:W-:Y:S01]  /*0fe0*/  @P2 SHF.R.U32.HI R12, RZ, R7.reuse, R16 ;  /* 0x00000007ff0c2219 */ /* 0x080fe20000011610 */
[----:B------:R-:W-:Y:S01]  /*0ff0*/  IMAD.HI.U32 R16, R15, R6, RZ ;  /* 0x000000060f107227 */ /* 0x000fe200078e00ff */
[-C--:B-1----:R-:W-:Y:S02]  /*1000*/  @P1 SHF.R.U32.HI R11, RZ, R8.reuse, R13 ;  /* 0x00000008ff0b1219 */ /* 0x082fe4000001160d */
[----:B------:R-:W-:Y:S02]  /*1010*/  SHF.R.U32.HI R5, RZ, R8, R5 ;  /* 0x00000008ff057219 */ /* 0x000fe40000011605 */
[----:B------:R-:W-:Y:S02]  /*1020*/  SHF.R.U32.HI R16, RZ, R7, R16 ;  /* 0x00000007ff107219 */ /* 0x000fe40000011610 */
[----:B------:R-:W-:Y:S01]  /*1030*/  SEL R5, R14, R5, !P1 ;  /* 0x000000050e057207 */ /* 0x000fe20004800000 */
[----:B--2---:R-:W-:Y:S01]  /*1040*/  IMAD.HI.U32 R13, R11, R2, RZ ;  /* 0x000000020b0d7227 */ /* 0x004fe200078e00ff */
[----:B------:R-:W-:-:S03]  /*1050*/  SEL R16, R15, R16, !P2 ;  /* 0x000000100f107207 */ /* 0x000fc60005000000 */
[----:B------:R-:W-:Y:S01]  /*1060*/  IMAD.HI.U32 R6, R12, R2, RZ ;  /* 0x000000020c067227 */ /* 0x000fe200078e00ff */
[----:B------:R-:W-:-:S04]  /*1070*/  @P0 SHF.R.U32.HI R11, RZ, R3, R13 ;  /* 0x00000003ff0b0219 */ /* 0x000fc8000001160d */
[----:B------:R-:W-:Y:S01]  /*1080*/  @P0 SHF.R.U32.HI R12, RZ, R3, R6 ;  /* 0x00000003ff0c0219 */ /* 0x000fe20000011606 */
[----:B------:R-:W-:-:S04]  /*1090*/  IMAD R11, R11, R10, RZ ;  /* 0x0000000a0b0b7224 */ /* 0x000fc800078e02ff */
[----:B------:R-:W-:Y:S01]  /*10a0*/  IMAD R6, R12, R10, RZ ;  /* 0x0000000a0c067224 */ /* 0x000fe200078e02ff */
[----:B------:R-:W-:-:S04]  /*10b0*/  ISETP.GE.AND P1, PT, R5, R11, PT ;  /* 0x0000000b0500720c */ /* 0x000fc80003f26270 */
[----:B------:R-:W-:Y:S01]  /*10c0*/  ISETP.GE.OR P1, PT, R16, R6, P1 ;  /* 0x000000061000720c */ /* 0x000fe20000f26670 */
[----:B------:R-:W-:-:S05]  /*10d0*/  IMAD.HI.U32 R6, R5, R2, RZ ;  /* 0x0000000205067227 */ /* 0x000fca00078e00ff */
[----:B------:R-:W-:-:S04]  /*10e0*/  SHF.R.U32.HI R6, RZ, R3, R6 ;  /* 0x00000003ff067219 */ /* 0x000fc80000011606 */
[----:B------:R-:W-:-:S03]  /*10f0*/  SEL R6, R5, R6, !P0 ;  /* 0x0000000605067207 */ /* 0x000fc60004000000 */
[----:B------:R-:W-:Y:S01]  /*1100*/  @!P1 IMAD.HI.U32 R7, R16, R2, RZ ;  /* 0x0000000210079227 */ /* 0x000fe200078e00ff */
[----:B------:R-:W-:-:S04]  /*1110*/  IADD3 R2, PT, PT, -R6, RZ, RZ ;  /* 0x000000ff06027210 */ /* 0x000fc80007ffe1ff */
[----:B------:R-:W-:Y:S01]  /*1120*/  @!P1 SHF.R.U32.HI R3, RZ, R3, R7 ;  /* 0x00000003ff039219 */ /* 0x000fe20000011607 */
[----:B------:R-:W-:Y:S01]  /*1130*/  IMAD R2, R10, R2, R5 ;  /* 0x000000020a027224 */ /* 0x000fe200078e0205 */
[----:B------:R-:W-:Y:S02]  /*1140*/  IADD3 R7, PT, PT, -R5, RZ, RZ ;  /* 0x000000ff05077210 */ /* 0x000fe40007ffe1ff */
[----:B------:R-:W-:-:S03]  /*1150*/  @!P1 SEL R3, R16, R3, !P0 ;  /* 0x0000000310039207 */ /* 0x000fc60004000000 */
[----:B------:R-:W-:Y:S02]  /*1160*/  IMAD R7, R4, R7, R14 ;  /* 0x0000000704077224 */ /* 0x000fe400078e020e */
[--C-:B------:R-:W-:Y:S02]  /*1170*/  @!P1 IMAD.IADD R6, R6, 0x1, -R3.reuse ;  /* 0x0000000106069824 */ /* 0x100fe400078e0a03 */
[----:B------:R-:W-:Y:S01]  /*1180*/  @!P1 IMAD R3, R2, R12, R3 ;  /* 0x0000000c02039224 */ /* 0x000fe200078e0203 */
[----:B------:R-:W-:Y:S01]  /*1190*/  IADD3 R2, PT, PT, -R16, RZ, RZ ;  /* 0x000000ff10027210 */ /* 0x000fe20007ffe1ff */
[----:B------:R-:W-:Y:S02]  /*11a0*/  @!P1 IMAD R5, R6, R10, R16 ;  /* 0x0000000a06059224 */ /* 0x000fe400078e0210 */
[----:B------:R-:W-:Y:S02]  /*11b0*/  @!P1 IMAD.MOV.U32 R16, RZ, RZ, R3 ;  /* 0x000000ffff109224 */ /* 0x000fe400078e0003 */
[----:B------:R-:W-:-:S02]  /*11c0*/  IMAD R2, R9, R2, R15 ;  /* 0x0000000209027224 */ /* 0x000fc400078e020f */
[----:B------:R-:W-:Y:S02]  /*11d0*/  IMAD R14, R5, R4, R7 ;  /* 0x00000004050e7224 */ /* 0x000fe400078e0207 */
[----:B------:R-:W-:Y:S02]  /*11e0*/  IMAD R15, R16, R9, R2 ;  /* 0x00000009100f7224 */ /* 0x000fe400078e0202 */
.L_x_15:
[----:B------:R-:W1:Y:S01]  /*11f0*/  LDCU UR4, c[0x0][0xb30] ;  /* 0x00016600ff0477ac */ /* 0x000e620008000800 */
[----:B------:R-:W2:Y:S08]  /*1200*/  S2UR UR37, SR_CgaCtaId ;  /* 0x00000000002579c3 */ /* 0x000eb00000008800 */
[----:B------:R-:W3:Y:S01]  /*1210*/  LDC R40, c[0x0][0xb24] ;  /* 0x0002c900ff287b82 */ /* 0x000ee20000000800 */
[----:B-1----:R-:W-:-:S09]  /*1220*/  UISETP.NE.AND UP1, UPT, UR4, 0x1, UPT ;  /* 0x000000010400788c */ /* 0x002fd2000bf25270 */
[----:B--2---:R-:W-:Y:S05]  /*1230*/  BRA.U UP1, `(.L_x_16) ;  /* 0x0000000101407547 */ /* 0x004fea000b800000 */
[----:B------:R-:W1:Y:S08]  /*1240*/  LDC.64 R4, c[0x0][0xb10] ;  /* 0x0002c400ff047b82 */ /* 0x000e700000000a00 */
[----:B------:R-:W2:Y:S08]  /*1250*/  LDC.64 R2, c[0x0][0xb18] ;  /* 0x0002c600ff027b82 */ /* 0x000eb00000000a00 */
[----:B------:R-:W4:Y:S08]  /*1260*/  LDC R6, c[0x0][0xb20] ;  /* 0x0002c800ff067b82 */ /* 0x000f300000000800 */
[----:B------:R-:W3:Y:S01]  /*1270*/  LDC R7, c[0x0][0xb0c] ;  /* 0x0002c300ff077b82 */ /* 0x000ee20000000800 */
[----:B-1----:R-:W-:-:S05]  /*1280*/  IMAD.HI.U32 R4, R15, R4, RZ ;  /* 0x000000040f047227 */ /* 0x002fca00078e00ff */
[----:B------:R-:W-:Y:S01]  /*1290*/  SHF.R.U32.HI R4, RZ, R5, R4 ;  /* 0x00000005ff047219 */ /* 0x000fe20000011604 */
[----:B--2---:R-:W-:Y:S01]  /*12a0*/  IMAD.HI.U32 R3, R14, R3, RZ ;  /* 0x000000030e037227 */ /* 0x004fe200078e00ff */
[----:B------:R-:W-:-:S04]  /*12b0*/  ISETP.NE.AND P0, PT, R2, 0x1, PT ;  /* 0x000000010200780c */ /* 0x000fc80003f05270 */
[----:B----4-:R-:W-:-:S04]  /*12c0*/  SHF.R.U32.HI R3, RZ, R6, R3 ;  /* 0x00000006ff037219 */ /* 0x010fc80000011603 */
[----:B------:R-:W-:Y:S02]  /*12d0*/  SEL R3, R14, R3, !P0 ;  /* 0x000000030e037207 */ /* 0x000fe40004000000 */
[----:B---3--:R-:W-:-:S04]  /*12e0*/  ISETP.NE.AND P1, PT, R7, 0x1, PT ;  /* 0x000000010700780c */ /* 0x008fc80003f25270 */
[----:B------:R-:W-:-:S05]  /*12f0*/  SEL R4, R15, R4, !P1 ;  /* 0x000000040f047207 */ /* 0x000fca0004800000 */
[----:B------:R-:W-:Y:S02]  /*1300*/  IMAD.IADD R5, R3, 0x1, -R4 ;  /* 0x0000000103057824 */ /* 0x000fe400078e0a04 */
[----:B------:R-:W-:Y:S02]  /*1310*/  IMAD.IADD R3, R4, 0x1, -R3 ;  /* 0x0000000104037824 */ /* 0x000fe400078e0a03 */
[----:B------:R-:W-:Y:S02]  /*1320*/  IMAD R15, R5, R7, R15 ;  /* 0x00000007050f7224 */ /* 0x000fe400078e020f */
[----:B------:R-:W-:-:S07]  /*1330*/  IMAD R14, R3, R2, R14 ;  /* 0x00000002030e7224 */ /* 0x000fce00078e020e */
.L_x_16:
[----:B------:R-:W-:Y:S01]  /*1340*/  BAR.SYNC.DEFER_BLOCKING 0x0 ;  /* 0x0000000000007b1d */ /* 0x000fe20000010000 */
[----:B------:R-:W-:Y:S01]  /*1350*/  UISETP.NE.AND UP1, UPT, UR8, 0x2, UPT ;  /* 0x000000020800788c */ /* 0x000fe2000bf25270 */
[----:B------:R-:W-:Y:S02]  /*1360*/  ISETP.NE.OR P5, PT, R0, 0x2, !P5 ;  /* 0x000000020000780c */ /* 0x000fe40006fa5670 */
[----:B------:R-:W-:-:S06]  /*1370*/  LOP3.LUT R2, R101, 0x1f, RZ, 0xc0, !PT ;  /* 0x0000001f65027812 */ /* 0x000fcc00078ec0ff */
[----:B------:R-:W-:Y:S05]  /*1380*/  BRA.U UP1, `(.L_x_17) ;  /* 0x0000001101387547 */ /* 0x000fea000b800000 */
[----:B------:R-:W1:Y:S01]  /*1390*/  LDCU UR13, c[0x0][0x38c] ;  /* 0x00007180ff0d77ac */ /* 0x000e620008000800 */
[----:B------:R-:W2:Y:S01]  /*13a0*/  LDC R8, c[0x0][0x370] ;  /* 0x0000dc00ff087b82 */ /* 0x000ea20000000800 */
[----:B------:R-:W-:Y:S01]  /*13b0*/  PLOP3.LUT P1, PT, PT, PT, UP2, 0x80, 0x8 ;  /* 0x000000000008781c */ /* 0x000fe20003f2f028 */
[----:B------:R-:W-:Y:S01]  /*13c0*/  IMAD.MOV.U32 R17, RZ, RZ, 0x1 ;  /* 0x00000001ff117424 */ /* 0x000fe200078e00ff */
[----:B------:R-:W-:Y:S01]  /*13d0*/  ISETP.EQ.OR P4, PT, R2, RZ, P5 ;  /* 0x000000ff0200720c */ /* 0x000fe20002f82670 */
[----:B------:R-:W-:Y:S01]  /*13e0*/  IMAD.MOV.U32 R16, RZ, RZ, RZ ;  /* 0x000000ffff107224 */ /* 0x000fe200078e00ff */
[----:B------:R-:W-:Y:S02]  /*13f0*/  PLOP3.LUT P1, PT, P1, PT, PT, 0x8, 0x80 ;  /* 0x000000000080781c */ /* 0x000fe40000f2e170 */
[----:B------:R-:W-:Y:S01]  /*1400*/  CS2R R12, SRZ ;  /* 0x00000000000c7805 */ /* 0x000fe2000001ff00 */
[----:B------:R-:W-:Y:S01]  /*1410*/  IMAD.MOV.U32 R11, RZ, RZ, 0x1 ;  /* 0x00000001ff0b7424 */ /* 0x000fe200078e00ff */
[----:B------:R-:W4:Y:S01]  /*1420*/  LDC R0, c[0x0][0x374] ;  /* 0x0000dd00ff007b82 */ /* 0x000f220000000800 */
[----:B------:R-:W2:Y:S01]  /*1430*/  LDCU.64 UR22, c[0x0][0x348] ;  /* 0x00006900ff1677ac */ /* 0x000ea20008000a00 */
[----:B------:R-:W-:Y:S01]  /*1440*/  UMOV UR6, URZ ;  /* 0x000000ff00067c82 */ /* 0x000fe20008000000 */
[----:B-1----:R-:W-:-:S04]  /*1450*/  UIADD3 UR5, UPT, UPT, UR13, 0x1f, URZ ;  /* 0x0000001f0d057890 */ /* 0x002fc8000fffe0ff */
[----:B------:R-:W-:-:S04]  /*1460*/  USHF.R.S32.HI UR4, URZ, 0x1f, UR5 ;  /* 0x0000001fff047899 */ /* 0x000fc80008011405 */
[----:B------:R-:W-:-:S04]  /*1470*/  ULEA.HI UR4, UR4, UR5, URZ, 0x5 ;  /* 0x0000000504047291 */ /* 0x000fc8000f8f28ff */
[----:B------:R-:W-:Y:S02]  /*1480*/  USHF.R.S32.HI UR15, URZ, 0x5, UR4 ;  /* 0x00000005ff0f7899 */ /* 0x000fe40008011404 */
[----:B------:R-:W-:Y:S02]  /*1490*/  UIADD3 UR4, UPT, UPT, UR13, -0x1, URZ ;  /* 0xffffffff0d047890 */ /* 0x000fe4000fffe0ff */
[----:B------:R-:W-:Y:S02]  /*14a0*/  UISETP.LT.U32.AND UP0, UPT, UR15, 0x3, UPT ;  /* 0x000000030f00788c */ /* 0x000fe4000bf01070 */
[----:B------:R-:W-:Y:S02]  /*14b0*/  UISETP.GE.U32.AND UP1, UPT, UR4, -0x3f, UPT ;  /* 0xffffffc10400788c */ /* 0x000fe4000bf26070 */
[----:B------:R-:W-:Y:S02]  /*14c0*/  USEL UR14, UR15, 0x3, UP0 ;  /* 0x000000030f0e7887 */ /* 0x000fe40008000000 */
[----:B------:R-:W-:-:S02]  /*14d0*/  UIADD3 UR13, UPT, UPT, UR13, 0x3e, URZ ;  /* 0x0000003e0d0d7890 */ /* 0x000fc4000fffe0ff */
[----:B------:R-:W-:Y:S02]  /*14e0*/  UIADD3 UR5, UPT, UPT, UR14, -0x1, URZ ;  /* 0xffffffff0e057890 */ /* 0x000fe4000fffe0ff */
[----:B------:R-:W-:-:S03]  /*14f0*/  UIADD3 UR7, UPT, UPT, UR15, -UR14, URZ ;  /* 0x8000000e0f077290 */ /* 0x000fc6000fffe0ff */
[----:B------:R-:W-:-:S04]  /*1500*/  @UP1 UIADD3 UR5, UPT, UPT, UR14, URZ, URZ ;  /* 0x000000ff0e051290 */ /* 0x000fc8000fffe0ff */
[----:B--2---:R-:W-:-:S12]  /*1510*/  UIADD3 UR5, UPT, UPT, UR5, 0x1, URZ ;  /* 0x0000000105057890 */ /* 0x004fd8000fffe0ff */
.L_x_35:
[----:B------:R-:W-:Y:S01]  /*1520*/  UISETP.NE.AND UP0, UPT, UR37, URZ, UPT ;  /* 0x000000ff2500728c */ /* 0x000fe2000bf05270 */
[----:B------:R-:W1:Y:S08]  /*1530*/  S2UR UR37, SR_CgaCtaId ;  /* 0x00000000002579c3 */ /* 0x000e700000008800 */
[----:B------:R-:W-:Y:S05]  /*1540*/  BRA.U UP0, `(.L_x_18) ;  /* 0x0000000100347547 */ /* 0x000fea000b800000 */
[----:B------:R-:W2:Y:S01]  /*1550*/  S2R R2, SR_CgaCtaId ;  /* 0x0000000000027919 */ /* 0x000ea20000008800 */
[----:B------:R-:W-:-:S04]  /*1560*/  MOV R3, 0x400 ;  /* 0x0000040000037802 */ /* 0x000fc80000000f00 */
[----:B--2---:R-:W-:Y:S02]  /*1570*/  LEA R2, R2, R3, 0x18 ;  /* 0x0000000302027211 */ /* 0x004fe400078ec0ff */
[----:B------:R-:W-:-:S03]  /*1580*/  SHF.L.U32 R3, R11, 0x1f, RZ ;  /* 0x0000001f0b037819 */ /* 0x000fc600000006ff */
[----:B------:R-:W-:-:S04]  /*1590*/  IMAD R2, R12, 0x8, R2 ;  /* 0x000000080c027824 */ /* 0x000fc800078e0202 */
[----:B------:R-:W2:Y:S02]  /*15a0*/  SYNCS.PHASECHK.TRANS64.TRYWAIT P0, [R2+URZ+0xf0], R3 ;  /* 0x0000f003020075a7 */ /* 0x000ea400080011ff */
[----:B--2---:R-:W-:Y:S05]  /*15b0*/  @!P0 BRA `(.L_x_19) ;  /* 0x0000007400c48947 */ /* 0x004fea0003800000 */
.L_x_130:
[----:B------:R-:W-:Y:S01]  /*15c0*/  VIADD R12, R12, 0x1 ;  /* 0x000000010c0c7836 */ /* 0x000fe20000000000 */
[----:B------:R2:W-:Y:S04]  /*15d0*/  SYNCS.ARRIVE.TRANS64.A1T0 RZ, [R2+URZ+0xe0], RZ ;  /* 0x0000e0ff02ff79a7 */ /* 0x0005e800081000ff */
[----:B------:R-:W-:-:S04]  /*15e0*/  ISETP.NE.AND P0, PT, R12, 0x2, PT ;  /* 0x000000020c00780c */ /* 0x000fc80003f05270 */
[----:B------:R-:W-:Y:S02]  /*15f0*/  SEL R12, R12, RZ, P0 ;  /* 0x000000ff0c0c7207 */ /* 0x000fe40000000000 */
[----:B--2---:R-:W-:-:S04]  /*1600*/  SEL R2, RZ, 0x1, P0 ;  /* 0x00000001ff027807 */ /* 0x004fc80000000000 */
[----:B------:R-:W-:-:S07]  /*1610*/  LOP3.LUT R11, R11, R2, RZ, 0x3c, !PT ;  /* 0x000000020b0b7212 */ /* 0x000fce00078e3cff */
.L_x_18:
[----:B------:R-:W-:Y:S01]  /*1620*/  UMOV UR4, 0x400 ;  /* 0x0000040000047882 */ /* 0x000fe20000000000 */
[----:B------:R-:W-:Y:S01]  /*1630*/  SHF.L.U32 R2, R17, 0x1f, RZ ;  /* 0x0000001f11027819 */ /* 0x000fe200000006ff */
[----:B-1----:R-:W-:Y:S01]  /*1640*/  ULEA UR4, UR37, UR4, 0x18 ;  /* 0x0000000425047291 */ /* 0x002fe2000f8ec0ff */
[----:B------:R-:W-:Y:S01]  /*1650*/  R2UR UR35, R15 ;  /* 0x000000000f2372ca */ /* 0x000fe200000e0000 */
[----:B------:R-:W-:Y:S01]  /*1660*/  UISETP.GE.U32.AND UP0, UPT, UR13, 0x3f, UPT ;  /* 0x0000003f0d00788c */ /* 0x000fe2000bf06070 */
[----:B------:R-:W-:Y:S01]  /*1670*/  R2UR UR11, R14 ;  /* 0x000000000e0b72ca */ /* 0x000fe200000e0000 */
[----:B------:R-:W-:Y:S01]  /*1680*/  ULEA UR8, UR6, UR4, 0x3 ;  /* 0x0000000406087291 */ /* 0x000fe2000f8e18ff */
[----:B------:R-:W-:-:S08]  /*1690*/  UMOV UR24, URZ ;  /* 0x000000ff00187c82 */ /* 0x000fd00008000000 */
[----:B------:R1:W2:Y:S01]  /*16a0*/  SYNCS.PHASECHK.TRANS64.TRYWAIT P0, [UR8+0x18], R2 ;  /* 0x00001802ff0075a7 */ /* 0x0002a20008001108 */
[----:B------:R-:W-:Y:S02]  /*16b0*/  USHF.L.U32 UR35, UR35, 0x6, URZ ;  /* 0x0000000623237899 */ /* 0x000fe400080006ff */
[----:B------:R-:W-:Y:S01]  /*16c0*/  USHF.L.U32 UR11, UR11, 0x8, URZ ;  /* 0x000000080b0b7899 */ /* 0x000fe200080006ff */
[----:B------:R-:W-:Y:S11]  /*16d0*/  BRA.U !UP0, `(.L_x_20) ;  /* 0x0000000108a87547 */ /* 0x000ff6000b800000 */
[----:B------:R-:W-:Y:S01]  /*16e0*/  UMOV UR16, URZ ;  /* 0x000000ff00107c82 */ /* 0x000fe20008000000 */
[----:B------:R-:W-:-:S05]  /*16f0*/  UMOV UR17, UR6 ;  /* 0x0000000600117c82 */ /* 0x000fca0008000000 */
.L_x_25:
[----:B-1----:R-:W-:Y:S01]  /*1700*/  ULEA UR33, UR17, UR4, 0x3 ;  /* 0x0000000411217291 */ /* 0x002fe2000f8e18ff */
[----:B--2---:R-:W-:Y:S01]  /*1710*/  @!P5 MOV R3, 0x5000 ;  /* 0x000050000003d802 */ /* 0x004fe20000000f00 */
[----:B--2---:R-:W-:Y:S10]  /*1720*/  @P0 BRA `(.L_x_21) ;  /* 0x00000000000c0947 */ /* 0x004ff40003800000 */
[----:B------:R-:W-:-:S04]  /*1730*/  SHF.L.U32 R4, R17, 0x1f, RZ ;  /* 0x0000001f11047819 */ /* 0x000fc800000006ff */
[----:B------:R-:W2:Y:S02]  /*1740*/  SYNCS.PHASECHK.TRANS64.TRYWAIT P0, [UR33+0x18], R4 ;  /* 0x00001804ff0075a7 */ /* 0x000ea40008001121 */
[----:B--2---:R-:W-:Y:S05]  /*1750*/  @!P0 BRA `(.L_x_22) ;  /* 0x0000007400708947 */ /* 0x004fea0003800000 */
.L_x_21:
[----:B------:R2:W-:Y:S01]  /*1760*/  @!P5 SYNCS.ARRIVE.TRANS64 RZ, [UR33], R3 ;  /* 0x00000003ffffd9a7 */ /* 0x0005e20008000021 */
[----:B------:R-:W-:Y:S04]  /*1770*/  BSSY.RECONVERGENT B0, `(.L_x_23) ;  /* 0x0000003000007945 */ /* 0x000fe80003800200 */
[----:B------:R-:W-:Y:S05]  /*1780*/  @P4 BRA `(.L_x_24) ;  /* 0x0000000000044947 */ /* 0x000fea0003800000 */
[----:B------:R-:W-:Y:S05]  /*1790*/  BPT.TRAP 0x1 ;  /* 0x000000040000795c */ /* 0x000fea0000300000 */
.L_x_24:
[----:B------:R-:W-:Y:S05]  /*17a0*/  BSYNC.RECONVERGENT B0 ;  /* 0x0000000000007941 */ /* 0x000fea0003800200 */
.L_x_23:
[----:B------:R-:W-:Y:S02]  /*17b0*/  UIADD3 UR6, UPT, UPT, UR17, 0x1, URZ ;  /* 0x0000000111067890 */ /* 0x000fe4000fffe0ff */
[----:B------:R-:W-:Y:S02]  /*17c0*/  ULEA UR32, UR17, UR4, 0xc ;  /* 0x0000000411207291 */ /* 0x000fe4000f8e60ff */
[----:B------:R-:W-:Y:S02]  /*17d0*/  UISETP.NE.AND UP0, UPT, UR6, 0x3, UPT ;  /* 0x000000030600788c */ /* 0x000fe4000bf05270 */
[----:B------:R-:W-:Y:S02]  /*17e0*/  UIADD3 UR26, UP1, UPT, UR22, 0x80, URZ ;  /* 0x00000080161a7890 */ /* 0x000fe4000ff3e0ff */
[----:B------:R-:W-:Y:S02]  /*17f0*/  USEL UR9, URZ, 0x1, UP0 ;  /* 0x00000001ff097887 */ /* 0x000fe40008000000 */
[----:B------:R-:W-:-:S02]  /*1800*/  USEL UR6, UR6, URZ, UP0 ;  /* 0x000000ff06067287 */ /* 0x000fc40008000000 */
[----:B------:R-:W-:Y:S02]  /*1810*/  UIADD3 UR20, UP0, UPT, UR22, 0x180, URZ ;  /* 0x0000018016147890 */ /* 0x000fe4000ff1e0ff */
[----:B------:R-:W-:Y:S01]  /*1820*/  ULEA UR8, UR6, UR4, 0x3 ;  /* 0x0000000406087291 */ /* 0x000fe2000f8e18ff */
[----:B------:R-:W-:Y:S01]  /*1830*/  LOP3.LUT R17, R17, UR9, RZ, 0x3c, !PT ;  /* 0x0000000911117c12 */ /* 0x000fe2000f8e3cff */
[----:B------:R-:W-:Y:S02]  /*1840*/  USHF.L.U32 UR34, UR16, 0x5, URZ ;  /* 0x0000000510227899 */ /* 0x000fe400080006ff */
[----:B------:R-:W-:Y:S01]  /*1850*/  UIADD3.X UR27, UPT, UPT, URZ, UR23, URZ, UP1, !UPT ;  /* 0x00000017ff1b7290 */ /* 0x000fe20008ffe4ff */
[----:B-1----:R-:W-:Y:S01]  /*1860*/  SHF.L.U32 R2, R17, 0x1f, RZ ;  /* 0x0000001f11027819 */ /* 0x002fe200000006ff */
[----:B------:R-:W-:Y:S02]  /*1870*/  UIADD3 UR32, UPT, UPT, UR32, 0x8800, URZ ;  /* 0x0000880020207890 */ /* 0x000fe4000fffe0ff */
[----:B------:R-:W-:Y:S01]  /*1880*/  UIADD3.X UR21, UPT, UPT, URZ, UR23, URZ, UP0, !UPT ;  /* 0x00000017ff157290 */ /* 0x000fe200087fe4ff */
[----:B------:R1:W1:Y:S01]  /*1890*/  SYNCS.PHASECHK.TRANS64.TRYWAIT P0, [UR8+0x18], R2 ;  /* 0x00001802ff0075a7 */ /* 0x0002620008001108 */
[----:B------:R-:W-:Y:S01]  /*18a0*/  ULEA UR8, UR17, UR4, 0xe ;  /* 0x0000000411087291 */ /* 0x000fe2000f8e70ff */
[----:B------:R-:W-:Y:S01]  /*18b0*/  UMOV UR18, 0x0 ;  /* 0x0000000000127882 */ /* 0x000fe20000000000 */
[----:B------:R-:W-:-:S02]  /*18c0*/  UMOV UR19, 0x10000000 ;  /* 0x1000000000137882 */ /* 0x000fc40000000000 */
[----:B------:R-:W-:Y:S01]  /*18d0*/  UIADD3 UR8, UPT, UPT, UR8, 0xb800, URZ ;  /* 0x0000b80008087890 */ /* 0x000fe2000fffe0ff */
[----:B------:R1:W-:Y:S01]  /*18e0*/  UTMALDG.3D [UR32], [UR26], desc[UR18] ;  /* 0x000012201a0075b4 */ /* 0x0003e20008011000 */
[----:B------:R-:W-:Y:S01]  /*18f0*/  UMOV UR12, UR36 ;  /* 0x00000024000c7c82 */ /* 0x000fe20008000000 */
[----:B------:R-:W-:Y:S01]  /*1900*/  UMOV UR9, UR33 ;  /* 0x0000002100097c82 */ /* 0x000fe20008000000 */
[----:B------:R-:W-:Y:S01]  /*1910*/  UMOV UR10, UR34 ;  /* 0x00000022000a7c82 */ /* 0x000fe20008000000 */
[----:B------:R-:W-:Y:S01]  /*1920*/  UIADD3 UR16, UPT, UPT, UR16, 0x1, URZ ;  /* 0x0000000110107890 */ /* 0x000fe2000fffe0ff */
[----:B------:R-:W-:Y:S01]  /*1930*/  UMOV UR24, UR5 ;  /* 0x0000000500187c82 */ /* 0x000fe20008000000 */
[----:B------:R-:W-:Y:S02]  /*1940*/  UMOV UR17, UR6 ;  /* 0x0000000600117c82 */ /* 0x000fe40008000000 */
[----:B------:R1:W-:Y:S01]  /*1950*/  UTMALDG.3D [UR8], [UR20], desc[UR18] ;  /* 0x00001208140075b4 */ /* 0x0003e20008011000 */
[----:B------:R-:W-:-:S09]  /*1960*/  UISETP.NE.AND UP0, UPT, UR16, UR5, UPT ;  /* 0x000000051000728c */ /* 0x000fd2000bf05270 */
[----:B------:R-:W-:Y:S05]  /*1970*/  BRA.U UP0, `(.L_x_25) ;  /* 0xfffffffd00607547 */ /* 0x000fea000b83ffff */
.L_x_20:
[----:B-1----:R-:W-:Y:S01]  /*1980*/  ULEA UR8, UR6, UR4, 0x3 ;  /* 0x0000000406087291 */ /* 0x002fe2000f8e18ff */
[----:B------:R-:W-:Y:S01]  /*1990*/  SHF.L.U32 R2, R17, 0x1f, RZ ;  /* 0x0000001f11027819 */ /* 0x000fe200000006ff */
[----:B------:R-:W-:Y:S01]  /*19a0*/  @!P1 SYNCS.ARRIVE.TRANS64.A1T0 RZ, [UR4+0x78], RZ ;  /* 0x000078ffffff99a7 */ /* 0x000fe20008100004 */
[----:B------:R-:W-:-:S06]  /*19b0*/  UISETP.GT.AND UP0, UPT, UR15, UR14, UPT ;  /* 0x0000000e0f00728c */ /* 0x000fcc000bf04270 */
[----:B--2---:R1:W2:Y:S03]  /*19c0*/  SYNCS.PHASECHK.TRANS64.TRYWAIT P0, [UR8+0x18], R2 ;  /* 0x00001802ff0075a7 */ /* 0x0042a60008001108 */
[----:B------:R-:W-:Y:S05]  /*19d0*/  BRA.U !UP0, `(.L_x_26) ;  /* 0x0000000108ac7547 */ /* 0x000fea000b800000 */
[----:B------:R-:W-:Y:S01]  /*19e0*/  UIADD3 UR21, UPT, UPT, UR7, UR24, URZ ;  /* 0x0000001807157290 */ /* 0x000fe2000fffe0ff */
[----:B------:R-:W-:-:S11]  /*19f0*/  UMOV UR25, UR6 ;  /* 0x0000000600197c82 */ /* 0x000fd60008000000 */
.L_x_31:
[----:B-1----:R-:W-:Y:S01]  /*1a00*/  ULEA UR17, UR25, UR4, 0x3 ;  /* 0x0000000419117291 */ /* 0x002fe2000f8e18ff */
[----:B--2---:R-:W-:Y:S01]  /*1a10*/  @!P5 MOV R3, 0x5000 ;  /* 0x000050000003d802 */ /* 0x004fe20000000f00 */
[----:B--2---:R-:W-:Y:S10]  /*1a20*/  @P0 BRA `(.L_x_27) ;  /* 0x00000000000c0947 */ /* 0x004ff40003800000 */
[----:B------:R-:W-:-:S04]  /*1a30*/  SHF.L.U32 R4, R17, 0x1f, RZ ;  /* 0x0000001f11047819 */ /* 0x000fc800000006ff */
[----:B------:R-:W2:Y:S02]  /*1a40*/  SYNCS.PHASECHK.TRANS64.TRYWAIT P0, [UR17+0x18], R4 ;  /* 0x00001804ff0075a7 */ /* 0x000ea40008001111 */
[----:B--2---:R-:W-:Y:S05]  /*1a50*/  @!P0 BRA `(.L_x_28) ;  /* 0x0000007000c88947 */ /* 0x004fea0003800000 */
.L_x_27:
[----:B------:R2:W-:Y:S01]  /*1a60*/  @!P5 SYNCS.ARRIVE.TRANS64 RZ, [UR17], R3 ;  /* 0x00000003ffffd9a7 */ /* 0x0005e20008000011 */
[----:B------:R-:W-:Y:S04]  /*1a70*/  BSSY.RECONVERGENT B0, `(.L_x_29) ;  /* 0x0000003000007945 */ /* 0x000fe80003800200 */
[----:B------:R-:W-:Y:S05]  /*1a80*/  @P4 BRA `(.L_x_30) ;  /* 0x0000000000044947 */ /* 0x000fea0003800000 */
[----:B------:R-:W-:Y:S05]  /*1a90*/  BPT.TRAP 0x1 ;  /* 0x000000040000795c */ /* 0x000fea0000300000 */
.L_x_30:
[----:B------:R-:W-:Y:S05]  /*1aa0*/  BSYNC.RECONVERGENT B0 ;  /* 0x0000000000007941 */ /* 0x000fea0003800200 */
.L_x_29:
        /* <DEDUP_REMOVED lines=10> */
[----:B------:R-:W-:Y:S01]  /*1b50*/  UIADD3 UR16, UPT, UPT, UR16, 0x8800, URZ ;  /* 0x0000880010107890 */ /* 0x000fe2000fffe0ff */
[----:B-1----:R-:W-:Y:S01]  /*1b60*/  SHF.L.U32 R2, R17, 0x1f, RZ ;  /* 0x0000001f11027819 */ /* 0x002fe200000006ff */
[----:B------:R-:W-:Y:S02]  /*1b70*/  UIADD3.X UR31, UPT, UPT, URZ, UR23, URZ, UP1, !UPT ;  /* 0x00000017ff1f7290 */ /* 0x000fe40008ffe4ff */
[----:B------:R-:W-:Y:S01]  /*1b80*/  UIADD3.X UR29, UPT, UPT, URZ, UR23, URZ, UP0, !UPT ;  /* 0x00000017ff1d7290 */ /* 0x000fe200087fe4ff */
[----:B------:R1:W1:Y:S01]  /*1b90*/  SYNCS.PHASECHK.TRANS64.TRYWAIT P0, [UR8+0x18], R2 ;  /* 0x00001802ff0075a7 */ /* 0x0002620008001108 */
[----:B------:R-:W-:Y:S01]  /*1ba0*/  ULEA UR8, UR25, UR4, 0xe ;  /* 0x0000000419087291 */ /* 0x000fe2000f8e70ff */
[----:B------:R-:W-:Y:S01]  /*1bb0*/  UMOV UR26, 0x0 ;  /* 0x00000000001a7882 */ /* 0x000fe20000000000 */
[----:B------:R-:W-:-:S02]  /*1bc0*/  UMOV UR27, 0x10000000 ;  /* 0x10000000001b7882 */ /* 0x000fc40000000000 */
[----:B------:R-:W-:Y:S01]  /*1bd0*/  UIADD3 UR8, UPT, UPT, UR8, 0xb800, URZ ;  /* 0x0000b80008087890 */ /* 0x000fe2000fffe0ff */
[----:B------:R-:W-:Y:S01]  /*1be0*/  UMOV UR19, UR35 ;  /* 0x0000002300137c82 */ /* 0x000fe20008000000 */
[----:B------:R-:W-:Y:S01]  /*1bf0*/  UMOV UR20, UR36 ;  /* 0x0000002400147c82 */ /* 0x000fe20008000000 */
[----:B------:R-:W-:Y:S01]  /*1c00*/  UMOV UR12, UR36 ;  /* 0x00000024000c7c82 */ /* 0x000fe20008000000 */
[----:B------:R-:W-:Y:S01]  /*1c10*/  UMOV UR9, UR17 ;  /* 0x0000001100097c82 */ /* 0x000fe20008000000 */
[----:B------:R-:W-:Y:S01]  /*1c20*/  UMOV UR10, UR18 ;  /* 0x00000012000a7c82 */ /* 0x000fe20008000000 */
[----:B------:R1:W-:Y:S01]  /*1c30*/  UTMALDG.3D [UR16], [UR30], desc[UR26] ;  /* 0x00001a101e0075b4 */ /* 0x0003e20008011000 */
[----:B------:R-:W-:Y:S01]  /*1c40*/  UIADD3 UR24, UPT, UPT, UR24, 0x1, URZ ;  /* 0x0000000118187890 */ /* 0x000fe2000fffe0ff */
[----:B------:R-:W-:-:S03]  /*1c50*/  UMOV UR25, UR6 ;  /* 0x0000000600197c82 */ /* 0x000fc60008000000 */
[----:B------:R-:W-:Y:S01]  /*1c60*/  UISETP.NE.AND UP0, UPT, UR24, UR21, UPT ;  /* 0x000000151800728c */ /* 0x000fe2000bf05270 */
[----:B------:R1:W-:Y:S08]  /*1c70*/  UTMALDG.3D [UR8], [UR28], desc[UR26] ;  /* 0x00001a081c0075b4 */ /* 0x0003f00008011000 */
[----:B------:R-:W-:Y:S05]  /*1c80*/  BRA.U UP0, `(.L_x_31) ;  /* 0xfffffffd005c7547 */ /* 0x000fea000b83ffff */
.L_x_26:
[C---:B-1----:R-:W-:Y:S01]  /*1c90*/  LEA R2, R16.reuse, UR4, 0x3 ;  /* 0x0000000410027c11 */ /* 0x042fe2000f8e18ff */
[----:B------:R-:W-:Y:S01]  /*1ca0*/  NOP ;  /* 0x0000000000007918 */ /* 0x000fe20000000000 */
[----:B--2---:R-:W-:Y:S02]  /*1cb0*/  SHF.L.U32 R3, R13, 0x1f, RZ ;  /* 0x0000001f0d037819 */ /* 0x004fe400000006ff */
[----:B------:R-:W-:Y:S02]  /*1cc0*/  LEA R4, R16, UR4, 0x4 ;  /* 0x0000000410047c11 */ /* 0x000fe4000f8e20ff */
[----:B------:R-:W1:Y:S02]  /*1cd0*/  SYNCS.PHASECHK.TRANS64.TRYWAIT P0, [R2+URZ+0x80], R3 ;  /* 0x00008003020075a7 */ /* 0x000e6400080011ff */
[----:B-1----:R-:W-:Y:S05]  /*1ce0*/  @!P0 BRA `(.L_x_32) ;  /* 0x00000070003c8947 */ /* 0x002fea0003800000 */
.L_x_133:
[----:B------:R-:W2:Y:S01]  /*1cf0*/  LDS.128 R4, [R4+0x110] ;  /* 0x0001100004047984 */ /* 0x000ea20000000c00 */
[----:B---3--:R-:W-:Y:S01]  /*1d00*/  ISETP.GE.AND P0, PT, R40, 0x1, PT ;  /* 0x000000012800780c */ /* 0x008fe20003f06270 */
[----:B-1----:R-:W-:Y:S01]  /*1d10*/  VIADD R2, R2, 0x90 ;  /* 0x0000009002027836 */ /* 0x002fe20000000000 */
[----:B------:R-:W-:Y:S01]  /*1d20*/  @!PT LDS RZ, [RZ] ;  /* 0x00000000fffff984 */ /* 0x000fe20000000800 */
[----:B------:R-:W-:Y:S01]  /*1d30*/  @!PT LDS RZ, [RZ] ;  /* 0x00000000fffff984 */ /* 0x000fe20000000800 */
[----:B------:R-:W-:Y:S01]  /*1d40*/  @!PT LDS RZ, [RZ] ;  /* 0x00000000fffff984 */ /* 0x000fe20000000800 */
[----:B------:R-:W-:Y:S01]  /*1d50*/  @!PT LDS RZ, [RZ] ;  /* 0x00000000fffff984 */ /* 0x000fe20000000800 */
[----:B------:R1:W-:Y:S06]  /*1d60*/  MEMBAR.ALL.CTA ;  /* 0x0000000000007992 */ /* 0x0003ec0000008000 */
[----:B-1----:R-:W1:Y:S01]  /*1d70*/  FENCE.VIEW.ASYNC.S ;  /* 0x00000000000073c6 */ /* 0x002e620000000000 */
[----:B------:R-:W-:-:S04]  /*1d80*/  PRMT R2, RZ, 0x654, R2 ;  /* 0x00000654ff027816 */ /* 0x000fc80000000002 */
[----:B-1----:R1:W-:Y:S01]  /*1d90*/  SYNCS.ARRIVE.TRANS64.RED.A1T0 RZ, [R2+URZ], RZ ;  /* 0x000000ff02ff79a7 */ /* 0x0023e200081004ff */
[----:B--2---:R-:W-:-:S13]  /*1da0*/  LOP3.LUT P2, RZ, R6, 0x1, RZ, 0xc0, !PT ;  /* 0x0000000106ff7812 */ /* 0x004fda000784c0ff */
[----:B------:R-:W-:Y:S01]  /*1db0*/  @P2 SHF.R.U32.HI R3, RZ, 0x10, R5 ;  /* 0x00000010ff032819 */ /* 0x000fe20000011605 */
[----:B------:R-:W-:Y:S01]  /*1dc0*/  VOTEU.ANY UP0, P2 ;  /* 0x0000000000ff7886 */ /* 0x000fe20001000100 */
[----:B------:R-:W-:Y:S02]  /*1dd0*/  @P2 MOV R10, R4 ;  /* 0x00000004000a2202 */ /* 0x000fe40000000f00 */
[----:B------:R-:W-:Y:S02]  /*1de0*/  @P2 R2UR.BROADCAST UR8, R3 ;  /* 0x00000000030822ca */ /* 0x000fe400008e0000 */
[----:B------:R-:W-:-:S11]  /*1df0*/  @P2 LOP3.LUT R9, R5, 0xffff, RZ, 0xc0, !PT ;  /* 0x0000ffff05092812 */ /* 0x000fd600078ec0ff */
[----:B------:R-:W-:Y:S01]  /*1e00*/  @UP0 UMOV UR36, UR8 ;  /* 0x0000000800240c82 */ /* 0x000fe20008000000 */
[----:B-1----:R-:W-:Y:S05]  /*1e10*/  @!P0 BRA `(.L_x_33) ;  /* 0x0000000000b88947 */ /* 0x002fea0003800000 */
[----:B------:R-:W4:Y:S01]  /*1e20*/  LDC.64 R4, c[0x0][0xb18] ;  /* 0x0002c600ff047b82 */ /* 0x000f220000000a00 */
[----:B------:R-:W-:-:S07]  /*1e30*/  ISETP.NE.AND P3, PT, R40, 0x1, PT ;  /* 0x000000012800780c */ /* 0x000fce0003f65270 */
[----:B------:R-:W1:Y:S08]  /*1e40*/  LDC.64 R6, c[0x0][0xb10] ;  /* 0x0002c400ff067b82 */ /* 0x000e700000000a00 */
[----:B------:R-:W2:Y:S08]  /*1e50*/  LDC R14, c[0x0][0xb20] ;  /* 0x0002c800ff0e7b82 */ /* 0x000eb00000000800 */
[----:B------:R-:W3:Y:S01]  /*1e60*/  LDC R15, c[0x0][0xb0c] ;  /* 0x0002c300ff0f7b82 */ /* 0x000ee20000000800 */
[----:B----4-:R-:W-:Y:S01]  /*1e70*/  IMAD.HI.U32 R19, R0, R5, RZ ;  /* 0x0000000500137227 */ /* 0x010fe200078e00ff */
[----:B------:R-:W-:-:S03]  /*1e80*/  ISETP.NE.AND P0, PT, R4, 0x1, PT ;  /* 0x000000010400780c */ /* 0x000fc60003f05270 */
[----:B------:R-:W-:-:S03]  /*1e90*/  IMAD.HI.U32 R5, R9, R5, RZ ;  /* 0x0000000509057227 */ /* 0x000fc600078e00ff */
[----:B------:R-:W4:Y:S01]  /*1ea0*/  LDC.64 R2, c[0x0][0xb28] ;  /* 0x0002ca00ff027b82 */ /* 0x000f220000000a00 */
[----:B-1----:R-:W-:-:S04]  /*1eb0*/  IMAD.HI.U32 R20, R8, R6, RZ ;  /* 0x0000000608147227 */ /* 0x002fc800078e00ff */
[----:B------:R-:W-:Y:S01]  /*1ec0*/  IMAD.HI.U32 R21, R10, R6, RZ ;  /* 0x000000060a157227 */ /* 0x000fe200078e00ff */
[----:B------:R-:W-:Y:S02]  /*1ed0*/  SHF.R.U32.HI R20, RZ, R7, R20 ;  /* 0x00000007ff147219 */ /* 0x000fe40000011614 */
[-C--:B--2---:R-:W-:Y:S02]  /*1ee0*/  SHF.R.U32.HI R19, RZ, R14.reuse, R19 ;  /* 0x0000000eff137219 */ /* 0x084fe40000011613 */
[----:B------:R-:W-:Y:S02]  /*1ef0*/  SHF.R.U32.HI R5, RZ, R14, R5 ;  /* 0x0000000eff057219 */ /* 0x000fe40000011605 */
[----:B------:R-:W-:Y:S02]  /*1f00*/  SEL R19, R0, R19, !P0 ;  /* 0x0000001300137207 */ /* 0x000fe40004000000 */
[----:B------:R-:W-:Y:S02]  /*1f10*/  SHF.R.U32.HI R21, RZ, R7, R21 ;  /* 0x00000007ff157219 */ /* 0x000fe40000011615 */
[----:B---3--:R-:W-:-:S02]  /*1f20*/  ISETP.NE.AND P1, PT, R15, 0x1, PT ;  /* 0x000000010f00780c */ /* 0x008fc40003f25270 */
[----:B------:R-:W-:Y:S02]  /*1f30*/  SEL R5, R9, R5, !P0 ;  /* 0x0000000509057207 */ /* 0x000fe40004000000 */
[----:B------:R-:W-:Y:S02]  /*1f40*/  SEL R20, R8, R20, !P1 ;  /* 0x0000001408147207 */ /* 0x000fe40004800000 */
[----:B------:R-:W-:Y:S01]  /*1f50*/  SEL R21, R10, R21, !P1 ;  /* 0x000000150a157207 */ /* 0x000fe20004800000 */
[----:B----4-:R-:W-:-:S04]  /*1f60*/  IMAD.HI.U32 R18, R19, R2, RZ ;  /* 0x0000000213127227 */ /* 0x010fc800078e00ff */
        /* <DEDUP_REMOVED lines=10> */
[----:B------:R-:W-:-:S04]  /*2010*/  @!P0 IMAD.HI.U32 R7, R21, R2, RZ ;  /* 0x0000000215078227 */ /* 0x000fc800078e00ff */
[----:B------:R-:W-:Y:S01]  /*2020*/  IMAD.MOV R2, RZ, RZ, -R6 ;  /* 0x000000ffff027224 */ /* 0x000fe200078e0a06 */
[----:B------:R-:W-:Y:S02]  /*2030*/  @!P0 SHF.R.U32.HI R3, RZ, R3, R7 ;  /* 0x00000003ff038219 */ /* 0x000fe40000011607 */
[----:B------:R-:W-:Y:S01]  /*2040*/  IADD3 R7, PT, PT, -R5, RZ, RZ ;  /* 0x000000ff05077210 */ /* 0x000fe20007ffe1ff */
[----:B------:R-:W-:Y:S01]  /*2050*/  IMAD R2, R40, R2, R5 ;  /* 0x0000000228027224 */ /* 0x000fe200078e0205 */
        /* <DEDUP_REMOVED lines=10> */
.L_x_33:
[----:B------:R-:W1:Y:S02]  /*2100*/  LDCU UR8, c[0x0][0xb30] ;  /* 0x00016600ff0877ac */ /* 0x000e640008000800 */
[----:B-1----:R-:W-:-:S09]  /*2110*/  UISETP.NE.AND UP0, UPT, UR8, 0x1, UPT ;  /* 0x000000010800788c */ /* 0x002fd2000bf05270 */
[----:B------:R-:W-:Y:S05]  /*2120*/  BRA.U UP0, `(.L_x_34) ;  /* 0x0000000100407547 */ /* 0x000fea000b800000 */
[----:B------:R-:W1:Y:S08]  /*2130*/  LDC.64 R4, c[0x0][0xb10] ;  /* 0x0002c400ff047b82 */ /* 0x000e700000000a00 */
[----:B------:R-:W2:Y:S08]  /*2140*/  LDC.64 R2, c[0x0][0xb18] ;  /* 0x0002c600ff027b82 */ /* 0x000eb00000000a00 */
[----:B------:R-:W3:Y:S08]  /*2150*/  LDC R6, c[0x0][0xb20] ;  /* 0x0002c800ff067b82 */ /* 0x000ef00000000800 */
[----:B------:R-:W4:Y:S01]  /*2160*/  LDC R7, c[0x0][0xb0c] ;  /* 0x0002c300ff077b82 */ /* 0x000f220000000800 */
[----:B-1----:R-:W-:-:S05]  /*2170*/  IMAD.HI.U32 R4, R10, R4, RZ ;  /* 0x000000040a047227 */ /* 0x002fca00078e00ff */
[----:B------:R-:W-:Y:S01]  /*2180*/  SHF.R.U32.HI R4, RZ, R5, R4 ;  /* 0x00000005ff047219 */ /* 0x000fe20000011604 */
[----:B--2---:R-:W-:Y:S01]  /*2190*/  IMAD.HI.U32 R3, R9, R3, RZ ;  /* 0x0000000309037227 */ /* 0x004fe200078e00ff */
[----:B------:R-:W-:-:S04]  /*21a0*/  ISETP.NE.AND P0, PT, R2, 0x1, PT ;  /* 0x000000010200780c */ /* 0x000fc80003f05270 */
[----:B---3--:R-:W-:-:S04]  /*21b0*/  SHF.R.U32.HI R3, RZ, R6, R3 ;  /* 0x00000006ff037219 */ /* 0x008fc80000011603 */
[----:B------:R-:W-:Y:S02]  /*21c0*/  SEL R3, R9, R3, !P0 ;  /* 0x0000000309037207 */ /* 0x000fe40004000000 */
[----:B----4-:R-:W-:-:S04]  /*21d0*/  ISETP.NE.AND P1, PT, R7, 0x1, PT ;  /* 0x000000010700780c */ /* 0x010fc80003f25270 */
[----:B------:R-:W-:-:S05]  /*21e0*/  SEL R4, R10, R4, !P1 ;  /* 0x000000040a047207 */ /* 0x000fca0004800000 */
[----:B------:R-:W-:Y:S02]  /*21f0*/  IMAD.IADD R5, R3, 0x1, -R4 ;  /* 0x0000000103057824 */ /* 0x000fe400078e0a04 */
[----:B------:R-:W-:Y:S02]  /*2200*/  IMAD.IADD R3, R4, 0x1, -R3 ;  /* 0x0000000104037824 */ /* 0x000fe400078e0a03 */
[----:B------:R-:W-:Y:S02]  /*2210*/  IMAD R10, R5, R7, R10 ;  /* 0x00000007050a7224 */ /* 0x000fe400078e020a */
[----:B------:R-:W-:-:S07]  /*2220*/  IMAD R9, R3, R2, R9 ;  /* 0x0000000203097224 */ /* 0x000fce00078e0209 */
.L_x_34:
[----:B------:R-:W-:Y:S01]  /*2230*/  VIADD R16, R16, 0x1 ;  /* 0x0000000110107836 */ /* 0x000fe20000000000 */
[----:B------:R-:W-:Y:S01]  /*2240*/  PLOP3.LUT P1, PT, PT, PT, PT, 0x80, 0x8 ;  /* 0x000000000008781c */ /* 0x000fe20003f2f070 */
[----:B------:R-:W-:Y:S02]  /*2250*/  IMAD.IADD R15, R10, 0x1, R87 ;  /* 0x000000010a0f7824 */ /* 0x000fe400078e0257 */
[----:B------:R-:W-:Y:S01]  /*2260*/  IMAD.IADD R14, R9, 0x1, R86 ;  /* 0x00000001090e7824 */ /* 0x000fe200078e0256 */
[----:B------:R-:W-:-:S04]  /*2270*/  ISETP.NE.AND P0, PT, R16, 0x2, PT ;  /* 0x000000021000780c */ /* 0x000fc80003f05270 */
[----:B------:R-:W-:Y:S02]  /*2280*/  SEL R2, RZ, 0x1, P0 ;  /* 0x00000001ff027807 */ /* 0x000fe40000000000 */
[----:B------:R-:W-:Y:S02]  /*2290*/  SEL R16, R16, RZ, P0 ;  /* 0x000000ff10107207 */ /* 0x000fe40000000000 */
[----:B------:R-:W-:Y:S01]  /*22a0*/  LOP3.LUT R13, R13, R2, RZ, 0x3c, !PT ;  /* 0x000000020d0d7212 */ /* 0x000fe200078e3cff */
[----:B------:R-:W-:Y:S06]  /*22b0*/  @P2 BRA `(.L_x_35) ;  /* 0xfffffff000982947 */ /* 0x000fec000383ffff */
[----:B------:R-:W-:Y:S01]  /*22c0*/  UIADD3 UR4, UPT, UPT, UR4, 0x18, URZ ;  /* 0x0000001804047890 */ /* 0x000fe2000fffe0ff */
[----:B------:R-:W-:-:S03]  /*22d0*/  SHF.L.U32 R2, R17, 0x1f, RZ ;  /* 0x0000001f11027819 */ /* 0x000fc600000006ff */
[----:B------:R-:W-:-:S09]  /*22e0*/  ULEA UR5, UR6, UR4, 0x3 ;  /* 0x0000000406057291 */ /* 0x000fd2000f8e18ff */
[----:B------:R-:W1:Y:S02]  /*22f0*/  SYNCS.PHASECHK.TRANS64.TRYWAIT P0, [UR5], R2 ;  /* 0x00000002ff0075a7 */ /* 0x000e640008001105 */
[----:B-1----:R-:W-:Y:S05]  /*2300*/  @!P0 BRA `(.L_x_36) ;  /* 0x0000006800c88947 */ /* 0x002fea0003800000 */
.L_x_135:
[----:B------:R-:W-:-:S04]  /*2310*/  UIADD3 UR6, UPT, UPT, UR6, 0x1, URZ ;  /* 0x0000000106067890 */ /* 0x000fc8000fffe0ff */
[----:B------:R-:W-:-:S04]  /*2320*/  UISETP.NE.AND UP0, UPT, UR6, 0x3, UPT ;  /* 0x000000030600788c */ /* 0x000fc8000bf05270 */
[----:B------:R-:W-:Y:S02]  /*2330*/  USEL UR7, URZ, 0x1, UP0 ;  /* 0x00000001ff077887 */ /* 0x000fe40008000000 */
[----:B------:R-:W-:-:S04]  /*2340*/  USEL UR6, UR6, URZ, UP0 ;  /* 0x000000ff06067287 */ /* 0x000fc80008000000 */
[----:B------:R-:W-:Y:S01]  /*2350*/  ULEA UR5, UR6, UR4, 0x3 ;  /* 0x0000000406057291 */ /* 0x000fe2000f8e18ff */
[----:B------:R-:W-:-:S04]  /*2360*/  LOP3.LUT R17, R17, UR7, RZ, 0x3c, !PT ;  /* 0x0000000711117c12 */ /* 0x000fc8000f8e3cff */
[----:B-1----:R-:W-:-:S04]  /*2370*/  SHF.L.U32 R2, R17, 0x1f, RZ ;  /* 0x0000001f11027819 */ /* 0x002fc800000006ff */
[----:B------:R-:W1:Y:S02]  /*2380*/  SYNCS.PHASECHK.TRANS64.TRYWAIT P0, [UR5], R2 ;  /* 0x00000002ff0075a7 */ /* 0x000e640008001105 */
[----:B-1----:R-:W-:Y:S05]  /*2390*/  @!P0 BRA `(.L_x_37) ;  /* 0x0000006800bc8947 */ /* 0x002fea0003800000 */
.L_x_137:
[----:B------:R-:W-:-:S04]  /*23a0*/  UIADD3 UR6, UPT, UPT, UR6, 0x1, URZ ;  /* 0x0000000106067890 */ /* 0x000fc8000fffe0ff */
[----:B------:R-:W-:-:S04]  /*23b0*/  UISETP.NE.AND UP0, UPT, UR6, 0x3, UPT ;  /* 0x000000030600788c */ /* 0x000fc8000bf05270 */
[----:B------:R-:W-:Y:S02]  /*23c0*/  USEL UR5, URZ, 0x1, UP0 ;  /* 0x00000001ff057887 */ /* 0x000fe40008000000 */
[----:B------:R-:W-:-:S04]  /*23d0*/  USEL UR6, UR6, URZ, UP0 ;  /* 0x000000ff06067287 */ /* 0x000fc80008000000 */
[----:B------:R-:W-:Y:S01]  /*23e0*/  ULEA UR6, UR6, UR4, 0x3 ;  /* 0x0000000406067291 */ /* 0x000fe2000f8e18ff */
[----:B-1----:R-:W-:-:S04]  /*23f0*/  LOP3.LUT R2, R17, UR5, RZ, 0x3c, !PT ;  /* 0x0000000511027c12 */ /* 0x002fc8000f8e3cff */
[----:B------:R-:W-:Y:S01]  /*2400*/  SHF.L.U32 R2, R2, 0x1f, RZ ;  /* 0x0000001f02027819 */ /* 0x000fe200000006ff */
[----:B----4-:R-:W-:-:S07]  /*2410*/  IMAD.U32 R0, RZ, RZ, UR6 ;  /* 0x00000006ff007e24 */ /* 0x010fce000f8e00ff */
.L_x_38:
[----:B-1----:R1:W2:Y:S02]  /*2420*/  SYNCS.PHASECHK.TRANS64.TRYWAIT P0, [R0+URZ], R2 ;  /* 0x00000002000075a7 */ /* 0x0022a400080011ff */
[----:B--2---:R-:W-:Y:S05]  /*2430*/  @!P0 NANOSLEEP.SYNCS 0x989680 ;  /* 0x009896800000895d */ /* 0x004fea0003900000 */
[----:B------:R-:W2:Y:S02]  /*2440*/  @!P0 SYNCS.PHASECHK.TRANS64 P0, [R0+URZ], R2 ;  /* 0x00000002000085a7 */ /* 0x000ea400080010ff */
[----:B--2---:R-:W-:Y:S05]  /*2450*/  @P0 EXIT ;  /* 0x000000000000094d */ /* 0x004fea0003800000 */
[----:B------:R-:W-:Y:S05]  /*2460*/  BRA `(.L_x_38) ;  /* 0xfffffffc00ec7947 */ /* 0x000fea000383ffff */
.L_x_17:
[----:B------:R-:W-:-:S04]  /*2470*/  UISETP.NE.AND UP1, UPT, UR37, URZ, UPT ;  /* 0x000000ff2500728c */ /* 0x000fc8000bf25270 */
[----:B------:R-:W-:-:S09]  /*2480*/  UISETP.NE.OR UP1, UPT, UR8, 0x1, UP1 ;  /* 0x000000010800788c */ /* 0x000fd20008f25670 */
[----:B------:R-:W-:Y:S05]  /*2490*/  BRA.U UP1, `(.L_x_39) ;  /* 0x0000000501487547 */ /* 0x000fea000b800000 */
[----:B------:R-:W-:Y:S01]  /*24a0*/  ISETP.NE.AND P2, PT, R2, RZ, PT ;  /* 0x000000ff0200720c */ /* 0x000fe20003f45270 */
[----:B------:R-:W-:Y:S01]  /*24b0*/  IMAD.MOV.U32 R12, RZ, RZ, 0x1 ;  /* 0x00000001ff0c7424 */ /* 0x000fe200078e00ff */
[----:B------:R-:W-:Y:S02]  /*24c0*/  CS2R R10, SRZ ;  /* 0x00000000000a7805 */ /* 0x000fe4000001ff00 */
[----:B------:R-:W-:Y:S01]  /*24d0*/  CS2R R8, SRZ ;  /* 0x0000000000087805 */ /* 0x000fe2000001ff00 */
[----:B------:R-:W-:Y:S01]  /*24e0*/  UMOV UR4, 0x400 ;  /* 0x0000040000047882 */ /* 0x000fe20000000000 */
[----:B------:R-:W-:Y:S01]  /*24f0*/  UMOV UR6, URZ ;  /* 0x000000ff00067c82 */ /* 0x000fe20008000000 */
[----:B------:R-:W-:-:S12]  /*2500*/  ULEA UR37, UR37, UR4, 0x18 ;  /* 0x0000000425257291 */ /* 0x000fd8000f8ec0ff */
.L_x_43:
[----:B------:R-:W-:Y:S02]  /*2510*/  LEA R0, R8, UR37, 0x3 ;  /* 0x0000002508007c11 */ /* 0x000fe4000f8e18ff */
[----:B------:R-:W-:-:S03]  /*2520*/  SHF.L.U32 R4, R9, 0x1f, RZ ;  /* 0x0000001f09047819 */ /* 0x000fc600000006ff */
[----:B------:R-:W-:Y:S01]  /*2530*/  VIADD R5, R0, 0xf0 ;  /* 0x000000f000057836 */ /* 0x000fe20000000000 */
[----:B------:R-:W1:Y:S02]  /*2540*/  SYNCS.PHASECHK.TRANS64.TRYWAIT P0, [R0+URZ+0xe0], R4 ;  /* 0x0000e004000075a7 */ /* 0x000e6400080011ff */
[----:B-1----:R-:W-:Y:S05]  /*2550*/  @!P0 BRA `(.L_x_40) ;  /* 0x0000006800648947 */ /* 0x002fea0003800000 */
.L_x_138:
[----:B------:R-:W-:Y:S01]  /*2560*/  ULEA UR5, UR6, UR37, 0x3 ;  /* 0x0000002506057291 */ /* 0x000fe2000f8e18ff */
[----:B-1----:R-:W-:Y:S01]  /*2570*/  PRMT R0, RZ, 0x654, R5 ;  /* 0x00000654ff007816 */ /* 0x002fe20000000005 */
[----:B------:R-:W-:Y:S01]  /*2580*/  @!P2 IMAD.MOV.U32 R4, RZ, RZ, 0x10 ;  /* 0x00000010ff04a424 */ /* 0x000fe200078e00ff */
[----:B------:R-:W-:Y:S01]  /*2590*/  SHF.L.U32 R5, R12, 0x1f, RZ ;  /* 0x0000001f0c057819 */ /* 0x000fe200000006ff */
[----:B------:R-:W-:Y:S01]  /*25a0*/  UIADD3 UR4, UPT, UPT, UR5, 0x80, URZ ;  /* 0x0000008005047890 */ /* 0x000fe2000fffe0ff */
[----:B------:R1:W-:Y:S05]  /*25b0*/  SYNCS.ARRIVE.TRANS64.RED.A1T0 RZ, [R0+URZ], RZ ;  /* 0x000000ff00ff79a7 */ /* 0x0003ea00081004ff */
[----:B------:R-:W-:Y:S01]  /*25c0*/  IMAD.U32 R6, RZ, RZ, UR4 ;  /* 0x00000004ff067e24 */ /* 0x000fe2000f8e00ff */
[----:B------:R-:W2:Y:S04]  /*25d0*/  SYNCS.PHASECHK.TRANS64.TRYWAIT P0, [UR5+0x90], R5 ;  /* 0x00009005ff0075a7 */ /* 0x000ea80008001105 */
[----:B------:R-:W-:Y:S01]  /*25e0*/  PRMT R6, R2, 0x654, R6 ;  /* 0x0000065402067816 */ /* 0x000fe20000000006 */
[----:B-12---:R-:W-:Y:S06]  /*25f0*/  @!P0 BRA `(.L_x_41) ;  /* 0x0000006800508947 */ /* 0x006fec0003800000 */
.L_x_140:
[----:B------:R-:W-:Y:S01]  /*2600*/  ULEA UR4, UR6, UR37, 0x4 ;  /* 0x0000002506047291 */ /* 0x000fe2000f8e20ff */
[----:B------:R-:W-:Y:S01]  /*2610*/  SEL R3, R6, R3, !P2 ;  /* 0x0000000306037207 */ /* 0x000fe20005000000 */
[----:B------:R-:W-:Y:S01]  /*2620*/  UIADD3 UR5, UPT, UPT, UR5, 0x80, URZ ;  /* 0x0000008005057890 */ /* 0x000fe2000fffe0ff */
[----:B-1----:R-:W-:Y:S01]  /*2630*/  LEA R0, R11, UR37, 0x3 ;  /* 0x000000250b007c11 */ /* 0x002fe2000f8e18ff */
[----:B------:R-:W-:Y:S01]  /*2640*/  UIADD3 UR4, UPT, UPT, UR4, 0x110, URZ ;  /* 0x0000011004047890 */ /* 0x000fe2000fffe0ff */
[----:B------:R1:W-:Y:S01]  /*2650*/  @!P2 SYNCS.ARRIVE.TRANS64.RED RZ, [R3+URZ], R4 ;  /* 0x0000000403ffa9a7 */ /* 0x0003e200080004ff */
[----:B------:R-:W-:Y:S01]  /*2660*/  UIADD3 UR6, UPT, UPT, UR6, 0x1, URZ ;  /* 0x0000000106067890 */ /* 0x000fe2000fffe0ff */
[----:B------:R-:W-:-:S03]  /*2670*/  VIADD R8, R8, 0x1 ;  /* 0x0000000108087836 */ /* 0x000fc60000000000 */
[----:B------:R-:W-:Y:S02]  /*2680*/  UISETP.NE.AND UP0, UPT, UR6, 0x2, UPT ;  /* 0x000000020600788c */ /* 0x000fe4000bf05270 */
[----:B------:R-:W-:Y:S01]  /*2690*/  ISETP.NE.AND P0, PT, R8, 0x2, PT ;  /* 0x000000020800780c */ /* 0x000fe20003f05270 */
[----:B------:R-:W-:Y:S06]  /*26a0*/  UGETNEXTWORKID.BROADCAST [UR4], [UR5] ;  /* 0x00000000040073ca */ /* 0x000fec0008000100 */
[----:B------:R-:W-:Y:S02]  /*26b0*/  USEL UR4, URZ, 0x1, UP0 ;  /* 0x00000001ff047887 */ /* 0x000fe40008000000 */
[----:B------:R-:W-:-:S04]  /*26c0*/  USEL UR6, UR6, URZ, UP0 ;  /* 0x000000ff06067287 */ /* 0x000fc80008000000 */
[----:B------:R-:W-:Y:S02]  /*26d0*/  LOP3.LUT R12, R12, UR4, RZ, 0x3c, !PT ;  /* 0x000000040c0c7c12 */ /* 0x000fe4000f8e3cff */
[----:B-1----:R-:W-:-:S04]  /*26e0*/  SHF.L.U32 R4, R10, 0x1f, RZ ;  /* 0x0000001f0a047819 */ /* 0x002fc800000006ff */
[----:B------:R-:W1:Y:S02]  /*26f0*/  SYNCS.PHASECHK.TRANS64.TRYWAIT P1, [R0+URZ+0x80], R4 ;  /* 0x00008004000075a7 */ /* 0x000e6400080211ff */
[----:B-1----:R-:W-:Y:S05]  /*2700*/  @!P1 BRA `(.L_x_42) ;  /* 0x0000006800249947 */ /* 0x002fea0003800000 */
.L_x_141:
[C---:B-1----:R-:W-:Y:S01]  /*2710*/  LEA R4, R11.reuse, UR37, 0x4 ;  /* 0x000000250b047c11 */ /* 0x042fe2000f8e20ff */
[----:B------:R-:W-:Y:S01]  /*2720*/  VIADD R0, R0, 0x90 ;  /* 0x0000009000007836 */ /* 0x000fe20000000000 */
[----:B------:R-:W-:Y:S01]  /*2730*/  SEL R8, R8, RZ, P0 ;  /* 0x000000ff08087207 */ /* 0x000fe20000000000 */
[----:B------:R-:W-:-:S03]  /*2740*/  VIADD R11, R11, 0x1 ;  /* 0x000000010b0b7836 */ /* 0x000fc60000000000 */
[----:B------:R-:W1:Y:S01]  /*2750*/  LDS.128 R4, [R4+0x110] ;  /* 0x0001100004047984 */ /* 0x000e620000000c00 */
[----:B------:R-:W-:Y:S02]  /*2760*/  PRMT R0, RZ, 0x654, R0 ;  /* 0x00000654ff007816 */ /* 0x000fe40000000000 */
[C---:B------:R-:W-:Y:S01]  /*2770*/  ISETP.NE.AND P1, PT, R11.reuse, 0x2, PT ;  /* 0x000000020b00780c */ /* 0x040fe20003f25270 */
[----:B------:R-:W-:Y:S01]  /*2780*/  @!PT LDS RZ, [RZ] ;  /* 0x00000000fffff984 */ /* 0x000fe20000000800 */
[----:B------:R-:W-:Y:S01]  /*2790*/  @!PT LDS RZ, [RZ] ;  /* 0x00000000fffff984 */ /* 0x000fe20000000800 */
[----:B------:R-:W-:Y:S01]  /*27a0*/  @!PT LDS RZ, [RZ] ;  /* 0x00000000fffff984 */ /* 0x000fe20000000800 */
[----:B------:R-:W-:Y:S01]  /*27b0*/  @!PT LDS RZ, [RZ] ;  /* 0x00000000fffff984 */ /* 0x000fe20000000800 */
[----:B------:R2:W-:Y:S06]  /*27c0*/  MEMBAR.ALL.CTA ;  /* 0x0000000000007992 */ /* 0x0005ec0000008000 */
[----:B--2---:R-:W2:Y:S01]  /*27d0*/  FENCE.VIEW.ASYNC.S ;  /* 0x00000000000073c6 */ /* 0x004ea20000000000 */
[----:B------:R-:W-:Y:S01]  /*27e0*/  SEL R11, R11, RZ, P1 ;  /* 0x000000ff0b0b7207 */ /* 0x000fe20000800000 */
[----:B--2---:R2:W-:Y:S01]  /*27f0*/  SYNCS.ARRIVE.TRANS64.RED.A1T0 RZ, [R0+URZ], RZ ;  /* 0x000000ff00ff79a7 */ /* 0x0045e200081004ff */
[----:B-1----:R-:W-:-:S02]  /*2800*/  LOP3.LUT P3, RZ, R6, 0x1, RZ, 0xc0, !PT ;  /* 0x0000000106ff7812 */ /* 0x002fc4000786c0ff */
[----:B------:R-:W-:-:S04]  /*2810*/  SEL R4, RZ, 0x1, P1 ;  /* 0x00000001ff047807 */ /* 0x000fc80000800000 */
[----:B------:R-:W-:Y:S02]  /*2820*/  LOP3.LUT R10, R10, R4, RZ, 0x3c, !PT ;  /* 0x000000040a0a7212 */ /* 0x000fe400078e3cff */
[----:B--2---:R-:W-:-:S04]  /*2830*/  SEL R0, RZ, 0x1, P0 ;  /* 0x00000001ff007807 */ /* 0x004fc80000000000 */
[----:B------:R-:W-:Y:S01]  /*2840*/  LOP3.LUT R9, R9, R0, RZ, 0x3c, !PT ;  /* 0x0000000009097212 */ /* 0x000fe200078e3cff */
[----:B------:R-:W-:Y:S06]  /*2850*/  @P3 BRA `(.L_x_43) ;  /* 0xfffffffc002c3947 */ /* 0x000fec000383ffff */
[----:B------:R-:W-:Y:S01]  /*2860*/  ULEA UR5, UR6, UR37, 0x3 ;  /* 0x0000002506057291 */ /* 0x000fe2000f8e18ff */
[----:B------:R-:W-:-:S08]  /*2870*/  SHF.L.U32 R2, R12, 0x1f, RZ ;  /* 0x0000001f0c027819 */ /* 0x000fd000000006ff */
[----:B------:R-:W1:Y:S02]  /*2880*/  SYNCS.PHASECHK.TRANS64 P0, [UR5+0x90], R2 ;  /* 0x00009002ff0075a7 */ /* 0x000e640008001005 */
[----:B-1----:R-:W-:Y:S05]  /*2890*/  @P0 BRA `(.L_x_44) ;  /* 0x0000000000080947 */ /* 0x002fea0003800000 */
[----:B------:R-:W1:Y:S02]  /*28a0*/  SYNCS.PHASECHK.TRANS64.TRYWAIT P0, [UR5+0x90], R2 ;  /* 0x00009002ff0075a7 */ /* 0x000e640008001105 */
[----:B-1----:R-:W-:Y:S05]  /*28b0*/  @!P0 BRA `(.L_x_45) ;  /* 0x0000006400cc8947 */ /* 0x002fea0003800000 */
.L_x_44:
[----:B------:R-:W-:-:S04]  /*28c0*/  UIADD3 UR4, UPT, UPT, UR6, 0x1, URZ ;  /* 0x0000000106047890 */ /* 0x000fc8000fffe0ff */
[----:B------:R-:W-:-:S04]  /*28d0*/  UISETP.NE.AND UP0, UPT, UR4, 0x2, UPT ;  /* 0x000000020400788c */ /* 0x000fc8000bf05270 */
[----:B------:R-:W-:Y:S02]  /*28e0*/  USEL UR7, URZ, 0x1, UP0 ;  /* 0x00000001ff077887 */ /* 0x000fe40008000000 */
[----:B------:R-:W-:-:S04]  /*28f0*/  USEL UR4, UR4, URZ, UP0 ;  /* 0x000000ff04047287 */ /* 0x000fc80008000000 */
[----:B------:R-:W-:Y:S01]  /*2900*/  ULEA UR4, UR4, UR37, 0x3 ;  /* 0x0000002504047291 */ /* 0x000fe2000f8e18ff */
[----:B-1----:R-:W-:-:S04]  /*2910*/  LOP3.LUT R2, R12, UR7, RZ, 0x3c, !PT ;  /* 0x000000070c027c12 */ /* 0x002fc8000f8e3cff */
[----:B------:R-:W-:-:S04]  /*2920*/  SHF.L.U32 R0, R2, 0x1f, RZ ;  /* 0x0000001f02007819 */ /* 0x000fc800000006ff */
[----:B------:R-:W1:Y:S02]  /*2930*/  SYNCS.PHASECHK.TRANS64 P0, [UR4+0x90], R0 ;  /* 0x00009000ff0075a7 */ /* 0x000e640008001004 */
[----:B-1----:R-:W-:Y:S05]  /*2940*/  @P0 EXIT ;  /* 0x000000000000094d */ /* 0x002fea0003800000 */
[----:B------:R-:W-:Y:S02]  /*2950*/  SHF.L.U32 R2, R2, 0x1f, RZ ;  /* 0x0000001f02027819 */ /* 0x000fe400000006ff */
[----:B------:R-:W-:-:S07]  /*2960*/  MOV R0, UR4 ;  /* 0x0000000400007c02 */ /* 0x000fce0008000f00 */
.L_x_46:
[----:B-1----:R1:W2:Y:S02]  /*2970*/  SYNCS.PHASECHK.TRANS64.TRYWAIT P0, [R0+URZ+0x90], R2 ;  /* 0x00009002000075a7 */ /* 0x0022a400080011ff */
[----:B--2---:R-:W-:Y:S05]  /*2980*/  @!P0 NANOSLEEP.SYNCS 0x989680 ;  /* 0x009896800000895d */ /* 0x004fea0003900000 */
[----:B------:R-:W2:Y:S02]  /*2990*/  @!P0 SYNCS.PHASECHK.TRANS64 P0, [R0+URZ+0x90], R2 ;  /* 0x00009002000085a7 */ /* 0x000ea400080010ff */
[----:B--2---:R-:W-:Y:S05]  /*29a0*/  @P0 EXIT ;  /* 0x000000000000094d */ /* 0x004fea0003800000 */
[----:B------:R-:W-:Y:S05]  /*29b0*/  BRA `(.L_x_46) ;  /* 0xfffffffc00ec7947 */ /* 0x000fea000383ffff */
.L_x_39:
[----:B------:R-:W-:-:S09]  /*29c0*/  UISETP.NE.AND UP1, UPT, UR8, URZ, UPT ;  /* 0x000000ff0800728c */ /* 0x000fd2000bf25270 */
[----:B------:R-:W-:Y:S05]  /*29d0*/  BRA.U UP1, `(.L_x_47) ;  /* 0x0000000d01947547 */ /* 0x000fea000b800000 */
[----:B------:R-:W-:Y:S01]  /*29e0*/  UMOV UR4, 0x40 ;  /* 0x0000004000047882 */ /* 0x000fe20000000000 */
[----:B------:R-:W-:Y:S01]  /*29f0*/  NOP ;  /* 0x0000000000007918 */ /* 0x000fe20000000000 */
[----:B------:R-:W-:Y:S01]  /*2a00*/  ULEA UR4, UR37, UR4, 0x18 ;  /* 0x0000000425047291 */ /* 0x000fe2000f8ec0ff */
[----:B------:R-:W-:Y:S02]  /*2a10*/  UMOV UR5, 0x400 ;  /* 0x0000040000057882 */ /* 0x000fe40000000000 */
[----:B------:R-:W-:-:S06]  /*2a20*/  ULEA UR37, UR37, UR5, 0x18 ;  /* 0x0000000525257291 */ /* 0x000fcc000f8ec0ff */
[----:B------:R-:W1:Y:S02]  /*2a30*/  LDS.U8 R0, [UR4+0x1c] ;  /* 0x00001c04ff007984 */ /* 0x000e640008000000 */
[----:B-1----:R-:W-:-:S13]  /*2a40*/  ISETP.NE.AND P0, PT, R0, RZ, PT ;  /* 0x000000ff0000720c */ /* 0x002fda0003f05270 */
[----:B------:R-:W-:Y:S05]  /*2a50*/  @P0 BRA `(.L_x_48) ;  /* 0x0000000000580947 */ /* 0x000fea0003800000 */
[----:B------:R-:W-:-:S13]  /*2a60*/  ELECT P0, URZ, PT ;  /* 0x0000000000ff782f */ /* 0x000fda0003800000 */
[----:B------:R-:W-:Y:S05]  /*2a70*/  @!P0 BRA `(.L_x_49) ;  /* 0x0000000000608947 */ /* 0x000fea0003800000 */
[----:B------:R-:W-:Y:S01]  /*2a80*/  UMOV UR5, 0x10 ;  /* 0x0000001000057882 */ /* 0x000fe20000000000 */
[----:B------:R-:W-:Y:S01]  /*2a90*/  HFMA2 R0, -RZ, RZ, 0, 5.9604644775390625e-08 ;  /* 0x00000001ff007431 */ /* 0x000fe200000001ff */
[----:B------:R-:W-:-:S03]  /*2aa0*/  MOV R2, 0xffff ;  /* 0x0000ffff00027802 */ /* 0x000fc60000000f00 */
[----:B------:R-:W-:Y:S04]  /*2ab0*/  DEPBAR.LE SB1, 0x36 ;  /* 0x00009d800000791a */ /* 0x000fe80000000000 */
[----:B------:R-:W1:Y:S02]  /*2ac0*/  UTCATOMSWS.FIND_AND_SET.ALIGN UP0, UR5, UR5 ;  /* 0x00000005000575e3 */ /* 0x000e640008000800 */
[----:B-1----:R-:W-:Y:S01]  /*2ad0*/  MOV R3, UR5 ;  /* 0x0000000500037c02 */ /* 0x002fe20008000f00 */
[----:B------:R-:W-:Y:S06]  /*2ae0*/  BRA.U UP0, `(.L_x_50) ;  /* 0x0000000100187547 */ /* 0x000fec000b800000 */
.L_x_51:
[----:B------:R-:W-:Y:S05]  /*2af0*/  NANOSLEEP 0x64 ;  /* 0x000000640000795d */ /* 0x000fea0003800000 */
[----:B------:R-:W-:-:S05]  /*2b00*/  UMOV UR5, 0x10 ;  /* 0x0000001000057882 */ /* 0x000fca0000000000 */
[----:B------:R-:W-:Y:S04]  /*2b10*/  DEPBAR.LE SB1, 0x36 ;  /* 0x00009d800000791a */ /* 0x000fe80000000000 */
[----:B------:R-:W1:Y:S02]  /*2b20*/  UTCATOMSWS.FIND_AND_SET.ALIGN UP0, UR5, UR5 ;  /* 0x00000005000575e3 */ /* 0x000e640008000800 */
[----:B-1----:R-:W-:Y:S01]  /*2b30*/  MOV R3, UR5 ;  /* 0x0000000500037c02 */ /* 0x002fe20008000f00 */
[----:B------:R-:W-:Y:S05]  /*2b40*/  BRA.U !UP0, `(.L_x_51) ;  /* 0xfffffffd08e87547 */ /* 0x000fea000b83ffff */
.L_x_50:
[-C--:B------:R-:W-:Y:S02]  /*2b50*/  SHF.L.U32 R2, R2, R3.reuse, RZ ;  /* 0x0000000302027219 */ /* 0x080fe400000006ff */
[----:B------:R-:W-:Y:S01]  /*2b60*/  SHF.L.U32 R0, R0, R3, RZ ;  /* 0x0000000300007219 */ /* 0x000fe200000006ff */
[----:B------:R-:W-:Y:S02]  /*2b70*/  IMAD.SHL.U32 R3, R3, 0x20, RZ ;  /* 0x0000002003037824 */ /* 0x000fe400078e00ff */
[----:B------:R1:W-:Y:S04]  /*2b80*/  ATOMS.OR RZ, [UR4+0x14], R2 ;  /* 0x00001402ffff798c */ /* 0x0003e8000b000004 */
[----:B------:R1:W-:Y:S04]  /*2b90*/  ATOMS.OR RZ, [UR4+0x18], R0 ;  /* 0x00001800ffff798c */ /* 0x0003e8000b000004 */
[----:B------:R1:W-:Y:S01]  /*2ba0*/  STS [UR37+0x130], R3 ;  /* 0x00013003ff007988 */ /* 0x0003e20008000825 */
[----:B------:R-:W-:Y:S05]  /*2bb0*/  BRA `(.L_x_49) ;  /* 0x0000000000107947 */ /* 0x000fea0003800000 */
.L_x_48:
[----:B------:R-:W-:Y:S02]  /*2bc0*/  MOV R0, 0xffffffff ;  /* 0xffffffff00007802 */ /* 0x000fe40000000f00 */
[----:B------:R-:W-:-:S03]  /*2bd0*/  MOV R2, 0x2c00 ;  /* 0x00002c0000027802 */ /* 0x000fc60000000f00 */
[----:B------:R1:W-:Y:S04]  /*2be0*/  STS [UR37+0x130], R0 ;  /* 0x00013000ff007988 */ /* 0x0003e80008000825 */
[----:B-1-3-5:R-:W-:Y:S05]  /*2bf0*/  CALL.REL.NOINC `($__internal_1_$__cuda_sm10x_tcgen05_guardrail_trap_phase_invalid_during_alloc) ;  /* 0x0000006c00147944 */ /* 0x02afea0003c00000 */
.L_x_49:
[----:B------:R-:W-:Y:S05]  /*2c00*/  WARPSYNC.ALL ;  /* 0x0000000000007948 */ /* 0x000fea0003800000 */
[----:B------:R-:W2:Y:S01]  /*2c10*/  S2UR UR6, SR_CgaCtaId ;  /* 0x00000000000679c3 */ /* 0x000ea20000008800 */
[----:B------:R-:W-:Y:S01]  /*2c20*/  UMOV UR4, 0x400 ;  /* 0x0000040000047882 */ /* 0x000fe20000000000 */
[----:B------:R-:W-:-:S06]  /*2c30*/  NOP ;  /* 0x0000000000007918 */ /* 0x000fcc0000000000 */
[----:B------:R-:W-:Y:S06]  /*2c40*/  BAR.ARV 0x6, 0xa0 ;  /* 0x0182800000007b1d */ /* 0x000fec0000002000 */
[----:B------:R-:W4:Y:S01]  /*2c50*/  LDCU UR7, c[0x0][0x38c] ;  /* 0x00007180ff0777ac */ /* 0x000f220008000800 */
[----:B------:R-:W-:Y:S01]  /*2c60*/  IMAD.MOV.U32 R11, RZ, RZ, 0x1 ;  /* 0x00000001ff0b7424 */ /* 0x000fe200078e00ff */
[----:B------:R-:W-:Y:S01]  /*2c70*/  CS2R R8, SRZ ;  /* 0x0000000000087805 */ /* 0x000fe2000001ff00 */
[----:B------:R-:W-:Y:S01]  /*2c80*/  IMAD.MOV.U32 R10, RZ, RZ, RZ ;  /* 0x000000ffff0a7224 */ /* 0x000fe200078e00ff */
[----:B------:R-:W-:Y:S01]  /*2c90*/  UMOV UR18, URZ ;  /* 0x000000ff00127c82 */ /* 0x000fe20008000000 */
[----:B------:R-:W-:Y:S01]  /*2ca0*/  UMOV UR17, URZ ;  /* 0x000000ff00117c82 */ /* 0x000fe20008000000 */
[----:B------:R-:W-:Y:S01]  /*2cb0*/  UMOV UR22, 0x0 ;  /* 0x0000000000167882 */ /* 0x000fe20000000000 */
[----:B------:R-:W-:Y:S01]  /*2cc0*/  UMOV UR23, 0x4400010 ;  /* 0x0440001000177882 */ /* 0x000fe20000000000 */
[----:B------:R-:W-:Y:S01]  /*2cd0*/  UMOV UR20, 0x0 ;  /* 0x0000000000147882 */ /* 0x000fe20000000000 */
[----:B------:R-:W-:Y:S01]  /*2ce0*/  UMOV UR21, 0x4400010 ;  /* 0x0440001000157882 */ /* 0x000fe20000000000 */
[----:B--2---:R-:W-:Y:S01]  /*2cf0*/  ULEA UR6, UR6, UR4, 0x18 ;  /* 0x0000000406067291 */ /* 0x004fe2000f8ec0ff */
[----:B------:R-:W2:Y:S03]  /*2d00*/  LDCU UR4, c[0x0][0x38c] ;  /* 0x00007180ff0477ac */ /* 0x000ea60008000800 */
[----:B------:R-:W-:-:S02]  /*2d10*/  UIADD3 UR11, UPT, UPT, UR6, 0x8800, URZ ;  /* 0x00008800060b7890 */ /* 0x000fc4000fffe0ff */
[----:B----4-:R-:W-:-:S03]  /*2d20*/  UIADD3 UR7, UPT, UPT, UR7, 0x1f, URZ ;  /* 0x0000001f07077890 */ /* 0x010fc6000fffe0ff */
[----:B-1----:R-:W1:Y:S01]  /*2d30*/  LDS R0, [UR6+0x130] ;  /* 0x00013006ff007984 */ /* 0x002e620008000800 */
[----:B------:R-:W-:Y:S02]  /*2d40*/  UIADD3 UR12, UPT, UPT, UR6, 0xb800, URZ ;  /* 0x0000b800060c7890 */ /* 0x000fe4000fffe0ff */
[----:B------:R-:W-:Y:S02]  /*2d50*/  USHF.R.S32.HI UR5, URZ, 0x1f, UR7 ;  /* 0x0000001fff057899 */ /* 0x000fe40008011407 */
[----:B------:R-:W-:Y:S02]  /*2d60*/  USHF.R.U32.HI UR11, URZ, 0x4, UR11 ;  /* 0x00000004ff0b7899 */ /* 0x000fe4000801160b */
[----:B------:R-:W-:Y:S02]  /*2d70*/  ULEA.HI UR5, UR5, UR7, URZ, 0x5 ;  /* 0x0000000705057291 */ /* 0x000fe4000f8f28ff */
[----:B------:R-:W-:Y:S02]  /*2d80*/  USHF.R.U32.HI UR12, URZ, 0x4, UR12 ;  /* 0x00000004ff0c7899 */ /* 0x000fe4000801160c */
[----:B------:R-:W-:-:S02]  /*2d90*/  USHF.R.S32.HI UR5, URZ, 0x5, UR5 ;  /* 0x00000005ff057899 */ /* 0x000fc40008011405 */
[----:B------:R-:W-:Y:S02]  /*2da0*/  ULOP3.LUT UR11, UR11, 0x3fff, URZ, 0xc0, !UPT ;  /* 0x00003fff0b0b7892 */ /* 0x000fe4000f8ec0ff */
[----:B------:R-:W-:Y:S02]  /*2db0*/  UISETP.LT.AND UP0, UPT, UR5, 0x1, UPT ;  /* 0x000000010500788c */ /* 0x000fe4000bf01270 */
[----:B------:R-:W-:Y:S02]  /*2dc0*/  ULOP3.LUT UR12, UR12, 0x3fff, URZ, 0xc0, !UPT ;  /* 0x00003fff0c0c7892 */ /* 0x000fe4000f8ec0ff */
[----:B------:R-:W-:Y:S02]  /*2dd0*/  USEL UR10, UR5, 0x1, !UP0 ;  /* 0x00000001050a7887 */ /* 0x000fe4000c000000 */
[----:B------:R-:W-:Y:S02]  /*2de0*/  ULOP3.LUT UR11, UR11, 0x10000, URZ, 0xfc, !UPT ;  /* 0x000100000b0b7892 */ /* 0x000fe4000f8efcff */
[----:B------:R-:W-:-:S02]  /*2df0*/  ULOP3.LUT UR12, UR12, 0x10000, URZ, 0xfc, !UPT ;  /* 0x000100000c0c7892 */ /* 0x000fc4000f8efcff */
[----:B------:R-:W-:Y:S02]  /*2e00*/  UIADD3 UR10, UPT, UPT, -UR10, URZ, URZ ;  /* 0x000000ff0a0a7290 */ /* 0x000fe4000fffe1ff */
[----:B--2---:R-:W-:Y:S01]  /*2e10*/  UISETP.GE.AND UP3, UPT, UR4, 0x1, UPT ;  /* 0x000000010400788c */ /* 0x004fe2000bf66270 */
[----:B-1----:R-:W-:-:S15]  /*2e20*/  R2UR UR19, R0 ;  /* 0x00000000001372ca */ /* 0x002fde00000e0000 */
.L_x_58:
[----:B------:R-:W-:Y:S02]  /*2e30*/  LEA R0, R10, UR6, 0x3 ;  /* 0x000000060a007c11 */ /* 0x000fe4000f8e18ff */
[----:B------:R-:W-:Y:S02]  /*2e40*/  SHF.L.U32 R2, R9, 0x1f, RZ ;  /* 0x0000001f09027819 */ /* 0x000fe400000006ff */
[----:B------:R-:W-:Y:S01]  /*2e50*/  PLOP3.LUT P0, PT, PT, PT, UP3, 0x80, 0x8 ;  /* 0x000000000008781c */ /* 0x000fe20003f0f038 */
[----:B------:R-:W-:Y:S01]  /*2e60*/  VIADD R3, R0, 0x90 ;  /* 0x0000009000037836 */ /* 0x000fe20000000000 */
[----:B-1----:R-:W1:Y:S02]  /*2e70*/  SYNCS.PHASECHK.TRANS64.TRYWAIT P1, [R0+URZ+0x80], R2 ;  /* 0x00008002000075a7 */ /* 0x002e6400080211ff */
[----:B-1--4-:R-:W-:Y:S09]  /*2e80*/  @!P1 BRA `(.L_x_52) ;  /* 0x0000006000709947 */ /* 0x012ff20003800000 */
.L_x_143:
[----:B------:R-:W-:Y:S01]  /*2e90*/  LEA R4, R10, UR6, 0x4 ;  /* 0x000000060a047c11 */ /* 0x000fe2000f8e20ff */
[----:B------:R-:W-:Y:S01]  /*2ea0*/  @UP3 ULEA UR4, UR17, UR6, 0x3 ;  /* 0x0000000611043291 */ /* 0x000fe2000f8e18ff */
[----:B------:R-:W-:Y:S01]  /*2eb0*/  PLOP3.LUT P2, PT, PT, PT, PT, 0x80, 0x8 ;  /* 0x000000000008781c */ /* 0x000fe20003f4f070 */
[----:B------:R-:W-:Y:S01]  /*2ec0*/  ULEA UR8, UR18, UR6, 0x3 ;  /* 0x0000000612087291 */ /* 0x000fe2000f8e18ff */
[----:B------:R-:W-:Y:S02]  /*2ed0*/  PRMT R3, RZ, 0x654, R3 ;  /* 0x00000654ff037816 */ /* 0x000fe40000000003 */
[----:B------:R-:W2:Y:S01]  /*2ee0*/  LDS.128 R4, [R4+0x110] ;  /* 0x0001100004047984 */ /* 0x000ea20000000c00 */
[----:B-1----:R-:W-:Y:S02]  /*2ef0*/  @P0 SHF.L.U32 R2, R8, 0x1f, RZ ;  /* 0x0000001f08020819 */ /* 0x002fe400000006ff */
[----:B------:R-:W-:Y:S01]  /*2f00*/  SHF.L.U32 R0, R11, 0x1f, RZ ;  /* 0x0000001f0b007819 */ /* 0x000fe200000006ff */
[----:B------:R-:W-:Y:S01]  /*2f10*/  @!PT LDS RZ, [RZ] ;  /* 0x00000000fffff984 */ /* 0x000fe20000000800 */
[----:B------:R-:W-:Y:S01]  /*2f20*/  @!PT LDS RZ, [RZ] ;  /* 0x00000000fffff984 */ /* 0x000fe20000000800 */
[----:B------:R-:W-:Y:S01]  /*2f30*/  @!PT LDS RZ, [RZ] ;  /* 0x00000000fffff984 */ /* 0x000fe20000000800 */
[----:B------:R-:W-:Y:S01]  /*2f40*/  @!PT LDS RZ, [RZ] ;  /* 0x00000000fffff984 */ /* 0x000fe20000000800 */
[----:B------:R1:W-:Y:S06]  /*2f50*/  MEMBAR.ALL.CTA ;  /* 0x0000000000007992 */ /* 0x0003ec0000008000 */
[----:B-1----:R-:W1:Y:S02]  /*2f60*/  FENCE.VIEW.ASYNC.S ;  /* 0x00000000000073c6 */ /* 0x002e640000000000 */
[----:B-1----:R1:W-:Y:S01]  /*2f70*/  SYNCS.ARRIVE.TRANS64.RED.A1T0 RZ, [R3+URZ], RZ ;  /* 0x000000ff03ff79a7 */ /* 0x0023e200081004ff */
[----:B------:R1:W4:Y:S01]  /*2f80*/  @P0 SYNCS.PHASECHK.TRANS64.TRYWAIT P2, [UR4], R2 ;  /* 0x00000002ff0005a7 */ /* 0x0003220008041104 */
[----:B------:R-:W-:Y:S01]  /*2f90*/  ULEA.HI UR4, UR18, UR18, URZ, 0x1 ;  /* 0x0000001212047291 */ /* 0x000fe2000f8f08ff */
[----:B--2---:R-:W-:-:S03]  /*2fa0*/  LOP3.LUT P1, RZ, R6, 0x1, RZ, 0xc0, !PT ;  /* 0x0000000106ff7812 */ /* 0x004fc6000782c0ff */
[----:B------:R-:W-:Y:S02]  /*2fb0*/  USHF.L.U32 UR9, UR4, 0x7, URZ ;  /* 0x0000000704097899 */ /* 0x000fe400080006ff */
[----:B------:R-:W-:Y:S02]  /*2fc0*/  ULOP3.LUT UR4, UR4, 0xffe, URZ, 0xc0, !UPT ;  /* 0x00000ffe04047892 */ /* 0x000fe4000f8ec0ff */
[----:B------:R-:W-:Y:S02]  /*2fd0*/  ULOP3.LUT UR9, UR9, 0xffffff00, URZ, 0xc0, !UPT ;  /* 0xffffff0009097892 */ /* 0x000fe4000f8ec0ff */
[----:B------:R-:W-:Y:S02]  /*2fe0*/  UIADD3 UR4, UPT, UPT, -UR4, UR18, URZ ;  /* 0x0000001204047290 */ /* 0x000fe4000fffe1ff */
[----:B------:R-:W-:Y:S01]  /*2ff0*/  UIADD3 UR9, UPT, UPT, UR19, UR9, URZ ;  /* 0x0000000913097290 */ /* 0x000fe2000fffe0ff */
[----:B------:R-:W2:Y:S03]  /*3000*/  SYNCS.PHASECHK.TRANS64.TRYWAIT P0, [UR8+0xc0], R0 ;  /* 0x0000c000ff0075a7 */ /* 0x000ea60008001108 */
[----:B------:R-:W-:Y:S01]  /*3010*/  ULEA UR9, UR4, UR9, 0x14 ;  /* 0x0000000904097291 */ /* 0x000fe2000f8ea0ff */
[----:B-12-4-:R-:W-:Y:S11]  /*3020*/  @!P0 BRA `(.L_x_53) ;  /* 0x00000060001c8947 */ /* 0x016ff60003800000 */
.L_x_145:
[----:B------:R-:W-:Y:S01]  /*3030*/  IADD3 R10, PT, PT, R10, 0x1, RZ ;  /* 0x000000010a0a7810 */ /* 0x000fe20007ffe0ff */
[----:B------:R-:W-:Y:S06]  /*3040*/  BRA.U !UP3, `(.L_x_54) ;  /* 0x000000010b987547 */ /* 0x000fec000b800000 */
[----:B------:R-:W-:Y:S01]  /*3050*/  UPLOP3.LUT UP4, UPT, UPT, UPT, UPT, 0x40, 0x4 ;  /* 0x000000000004789c */ /* 0x000fe20003f8e870 */
[----:B------:R-:W-:Y:S01]  /*3060*/  UMOV UR16, UR10 ;  /* 0x0000000a00107c82 */ /* 0x000fe20008000000 */
[----:B------:R-:W-:Y:S01]  /*3070*/  UMOV UR15, UR5 ;  /* 0x00000005000f7c82 */ /* 0x000fe20008000000 */
[----:B------:R-:W-:-:S08]  /*3080*/  UMOV UR14, UR17 ;  /* 0x00000011000e7c82 */ /* 0x000fd00008000000 */
.L_x_57:
[----:B------:R-:W-:Y:S02]  /*3090*/  UIADD3 UR16, UPT, UPT, UR16, 0x1, URZ ;  /* 0x0000000110107890 */ /* 0x000fe4000fffe0ff */
[----:B--2---:R-:W-:Y:S02]  /*30a0*/  ULEA UR7, UR14, UR6, 0x3 ;  /* 0x000000060e077291 */ /* 0x004fe4000f8e18ff */
[----:B------:R-:W-:Y:S01]  /*30b0*/  UISETP.NE.AND UP0, UPT, UR16, URZ, UPT ;  /* 0x000000ff1000728c */ /* 0x000fe2000bf05270 */
[----:B----4-:R-:W-:Y:S10]  /*30c0*/  @P2 BRA `(.L_x_55) ;  /* 0x00000000000c2947 */ /* 0x010ff40003800000 */
[----:B-1----:R-:W-:Y:S04]  /*30d0*/  SHF.L.U32 R2, R8, 0x1f, RZ ;  /* 0x0000001f08027819 */ /* 0x002fe800000006ff */
[----:B------:R-:W1:Y:S02]  /*30e0*/  SYNCS.PHASECHK.TRANS64.TRYWAIT P0, [UR7], R2 ;  /* 0x00000002ff0075a7 */ /* 0x000e640008001107 */
[----:B-1----:R-:W-:Y:S05]  /*30f0*/  @!P0 BRA `(.L_x_56) ;  /* 0x0000006000008947 */ /* 0x002fea0003800000 */
.L_x_55:
[----:B------:R-:W-:Y:S01]  /*3100*/  UISETP.NE.AND UP1, UPT, UR15, 0x1, UPT ;  /* 0x000000010f00788c */ /* 0x000fe2000bf25270 */
[----:B------:R-:W-:Y:S01]  /*3110*/  PLOP3.LUT P2, PT, PT, PT, PT, 0x80, 0x8 ;  /* 0x000000000008781c */ /* 0x000fe20003f4f070 */
[----:B------:R-:W-:Y:S02]  /*3120*/  UIADD3 UR17, UPT, UPT, UR14, 0x1, URZ ;  /* 0x000000010e117890 */ /* 0x000fe4000fffe0ff */
[----:B------:R-:W-:Y:S02]  /*3130*/  ULEA UR24, UR14, UR12, 0xa ;  /* 0x0000000c0e187291 */ /* 0x000fe4000f8e50ff */
[----:B------:R-:W-:Y:S01]  /*3140*/  UISETP.NE.AND UP2, UPT, UR17, 0x3, UPT ;  /* 0x000000031100788c */ /* 0x000fe2000bf45270 */
[----:B------:R-:W-:Y:S01]  /*3150*/  PLOP3.LUT P0, PT, PT, PT, UP1, 0x80, 0x8 ;  /* 0x000000000008781c */ /* 0x000fe20003f0f018 */
[----:B------:R-:W-:Y:S02]  /*3160*/  ULEA UR26, UR14, UR11, 0x8 ;  /* 0x0000000b0e1a7291 */ /* 0x000fe4000f8e40ff */
[----:B------:R-:W-:Y:S02]  /*3170*/  USEL UR13, URZ, 0x1, UP2 ;  /* 0x00000001ff0d7887 */ /* 0x000fe40009000000 */
[----:B------:R-:W-:Y:S02]  /*3180*/  USEL UR17, UR17, URZ, UP2 ;  /* 0x000000ff11117287 */ /* 0x000fe40009000000 */
[----:B------:R-:W-:Y:S02]  /*3190*/  UIADD3 UR30, UPT, UPT, UR24, 0x2, URZ ;  /* 0x00000002181e7890 */ /* 0x000fe4000fffe0ff */
[----:B------:R-:W-:Y:S01]  /*31a0*/  @UP1 ULEA UR4, UR17, UR6, 0x3 ;  /* 0x0000000611041291 */ /* 0x000fe2000f8e18ff */
[----:B------:R-:W-:Y:S01]  /*31b0*/  LOP3.LUT R8, R8, UR13, RZ, 0x3c, !PT ;  /* 0x0000000d08087c12 */ /* 0x000fe2000f8e3cff */
[----:B------:R-:W-:Y:S02]  /*31c0*/  UIADD3 UR28, UPT, UPT, UR26, 0x2, URZ ;  /* 0x000000021a1c7890 */ /* 0x000fe4000fffe0ff */
[----:B------:R-:W-:Y:S01]  /*31d0*/  UIADD3 UR7, UPT, UPT, UR7, 0x18, URZ ;  /* 0x0000001807077890 */ /* 0x000fe2000fffe0ff */
[----:B-1----:R-:W-:Y:S01]  /*31e0*/  @P0 SHF.L.U32 R0, R8, 0x1f, RZ ;  /* 0x0000001f08000819 */ /* 0x002fe200000006ff */
[----:B------:R-:W-:Y:S01]  /*31f0*/  UMOV UR25, 0x80004020 ;  /* 0x8000402000197882 */ /* 0x000fe20000000000 */
[----:B------:R-:W-:Y:S01]  /*3200*/  UMOV UR27, 0x80004020 ;  /* 0x80004020001b7882 */ /* 0x000fe20000000000 */
[----:B------:R-:W-:Y:S01]  /*3210*/  UMOV UR31, 0x80004020 ;  /* 0x80004020001f7882 */ /* 0x000fe20000000000 */
[----:B------:R2:W4:Y:S01]  /*3220*/  @P0 SYNCS.PHASECHK.TRANS64.TRYWAIT P2, [UR4], R0 ;  /* 0x00000000ff0005a7 */ /* 0x0005220008041104 */
[----:B------:R-:W-:Y:S01]  /*3230*/  UIADD3 UR15, UPT, UPT, UR15, -0x1, URZ ;  /* 0xffffffff0f0f7890 */ /* 0x000fe2000fffe0ff */
[----:B------:R2:W-:Y:S01]  /*3240*/  UTCHMMA gdesc[UR26], gdesc[UR24], tmem[UR9], tmem[UR22], idesc[UR23], UP4 ;  /* 0x00ff16181a0075ea */ /* 0x0005e2000a000009 */
[----:B------:R-:W-:Y:S01]  /*3250*/  UPLOP3.LUT UP4, UPT, UPT, UPT, UPT, 0x80, 0x8 ;  /* 0x000000000008789c */ /* 0x000fe20003f8f070 */
[----:B------:R-:W-:Y:S01]  /*3260*/  UMOV UR29, 0x80004020 ;  /* 0x80004020001d7882 */ /* 0x000fe20000000000 */
[----:B------:R-:W-:Y:S01]  /*3270*/  UMOV UR14, UR17 ;  /* 0x00000011000e7c82 */ /* 0x000fe20008000000 */
[----:B------:R2:W-:Y:S01]  /*3280*/  UTCHMMA gdesc[UR28], gdesc[UR30], tmem[UR9], tmem[UR20], idesc[UR21], UPT ;  /* 0x00ff141e1c0075ea */ /* 0x0005e2000b800009 */
[----:B------:R2:W-:Y:S01]  /*3290*/  UTCBAR [UR7], URZ ;  /* 0x000000ff070073e9 */ /* 0x0005e200080000ff */
[----:B------:R-:W-:Y:S06]  /*32a0*/  BRA.U UP0, `(.L_x_57) ;  /* 0xfffffffd00787547 */ /* 0x000fec000b83ffff */
.L_x_54:
[----:B------:R-:W-:Y:S01]  /*32b0*/  UIADD3 UR18, UPT, UPT, UR18, 0x1, URZ ;  /* 0x0000000112127890 */ /* 0x000fe2000fffe0ff */
[C---:B------:R-:W-:Y:S01]  /*32c0*/  ISETP.NE.AND P0, PT, R10.reuse, 0x2, PT ;  /* 0x000000020a00780c */ /* 0x040fe20003f05270 */
[----:B------:R-:W-:Y:S02]  /*32d0*/  UIADD3 UR8, UPT, UPT, UR8, 0xa0, URZ ;  /* 0x000000a008087890 */ /* 0x000fe4000fffe0ff */
[----:B------:R-:W-:Y:S01]  /*32e0*/  UISETP.NE.AND UP0, UPT, UR18, 0x4, UPT ;  /* 0x000000041200788c */ /* 0x000fe2000bf05270 */
[----:B-12---:R-:W-:Y:S02]  /*32f0*/  SEL R0, RZ, 0x1, P0 ;  /* 0x00000001ff007807 */ /* 0x006fe40000000000 */
[----:B------:R-:W-:Y:S01]  /*3300*/  SEL R10, R10, RZ, P0 ;  /* 0x000000ff0a0a7207 */ /* 0x000fe20000000000 */
[----:B------:R-:W-:Y:S01]  /*3310*/  USEL UR4, URZ, 0x1, UP0 ;  /* 0x00000001ff047887 */ /* 0x000fe20008000000 */
[----:B------:R-:W-:Y:S01]  /*3320*/  LOP3.LUT R9, R9, R0, RZ, 0x3c, !PT ;  /* 0x0000000009097212 */ /* 0x000fe200078e3cff */
[----:B------:R-:W-:Y:S01]  /*3330*/  USEL UR18, UR18, URZ, UP0 ;  /* 0x000000ff12127287 */ /* 0x000fe20008000000 */
[----:B------:R1:W-:Y:S03]  /*3340*/  UTCBAR [UR8], URZ ;  /* 0x000000ff080073e9 */ /* 0x0003e600080000ff */
[----:B------:R-:W-:Y:S01]  /*3350*/  LOP3.LUT R11, R11, UR4, RZ, 0x3c, !PT ;  /* 0x000000040b0b7c12 */ /* 0x000fe2000f8e3cff */
[----:B------:R-:W-:Y:S07]  /*3360*/  @P1 BRA `(.L_x_58) ;  /* 0xfffffff800b01947 */ /* 0x000fee000383ffff */
[----:B------:R-:W2:Y:S01]  /*3370*/  S2UR UR4, SR_CgaCtaId ;  /* 0x00000000000479c3 */ /* 0x000ea20000008800 */
[----:B------:R-:W-:Y:S01]  /*3380*/  ELECT P0, URZ, PT ;  /* 0x0000000000ff782f */ /* 0x000fe20003800000 */
[----:B------:R-:W-:Y:S01]  /*3390*/  IMAD.MOV.U32 R0, RZ, RZ, 0x1 ;  /* 0x00000001ff007424 */ /* 0x000fe200078e00ff */
[----:B------:R-:W-:Y:S01]  /*33a0*/  UIADD3 UR6, UPT, UPT, UR6, 0xc0, URZ ;  /* 0x000000c006067890 */ /* 0x000fe2000fffe0ff */
[----:B------:R-:W-:Y:S01]  /*33b0*/  SHF.L.U32 R2, R11, 0x1f, RZ ;  /* 0x0000001f0b027819 */ /* 0x000fe200000006ff */
[----:B------:R-:W-:-:S03]  /*33c0*/  UMOV UR5, 0x40 ;  /* 0x0000004000057882 */ /* 0x000fc60000000000 */
[----:B------:R-:W-:Y:S01]  /*33d0*/  UVIRTCOUNT.DEALLOC.SMPOOL 0x80 ;  /* 0x000000800000784c */ /* 0x000fe20000000000 */
[----:B--2---:R-:W-:Y:S02]  /*33e0*/  ULEA UR4, UR4, UR5, 0x18 ;  /* 0x0000000504047291 */ /* 0x004fe4000f8ec0ff */
[----:B------:R-:W-:-:S07]  /*33f0*/  ULEA UR5, UR18, UR6, 0x3 ;  /* 0x0000000612057291 */ /* 0x000fce000f8e18ff */
[----:B------:R2:W-:Y:S02]  /*3400*/  @P0 STS.U8 [UR4+0x1c], R0 ;  /* 0x00001c00ff000988 */ /* 0x0005e40008000004 */
[----:B------:R-:W3:Y:S02]  /*3410*/  SYNCS.PHASECHK.TRANS64.TRYWAIT P0, [UR5], R2 ;  /* 0x00000002ff0075a7 */ /* 0x000ee40008001105 */
[----:B--23--:R-:W-:Y:S05]  /*3420*/  @!P0 BRA `(.L_x_59) ;  /* 0x0000005c004c8947 */ /* 0x00cfea0003800000 */
.L_x_148:
[----:B------:R-:W-:-:S04]  /*3430*/  UIADD3 UR7, UPT, UPT, UR18, 0x1, URZ ;  /* 0x0000000112077890 */ /* 0x000fc8000fffe0ff */
[----:B------:R-:W-:-:S04]  /*3440*/  UISETP.NE.AND UP0, UPT, UR7, 0x4, UPT ;  /* 0x000000040700788c */ /* 0x000fc8000bf05270 */
[----:B-1----:R-:W-:Y:S02]  /*3450*/  USEL UR8, URZ, 0x1, UP0 ;  /* 0x00000001ff087887 */ /* 0x002fe40008000000 */
[----:B------:R-:W-:-:S04]  /*3460*/  USEL UR7, UR7, URZ, UP0 ;  /* 0x000000ff07077287 */ /* 0x000fc80008000000 */
[----:B------:R-:W-:Y:S01]  /*3470*/  ULEA UR5, UR7, UR6, 0x3 ;  /* 0x0000000607057291 */ /* 0x000fe2000f8e18ff */
[----:B--2---:R-:W-:-:S04]  /*3480*/  LOP3.LUT R2, R11, UR8, RZ, 0x3c, !PT ;  /* 0x000000080b027c12 */ /* 0x004fc8000f8e3cff */
[----:B------:R-:W-:-:S04]  /*3490*/  SHF.L.U32 R3, R2, 0x1f, RZ ;  /* 0x0000001f02037819 */ /* 0x000fc800000006ff */
[----:B------:R-:W1:Y:S02]  /*34a0*/  SYNCS.PHASECHK.TRANS64.TRYWAIT P0, [UR5], R3 ;  /* 0x00000003ff0075a7 */ /* 0x000e640008001105 */
[----:B-1----:R-:W-:Y:S05]  /*34b0*/  @!P0 BRA `(.L_x_60) ;  /* 0x0000005c00408947 */ /* 0x002fea0003800000 */
.L_x_150:
        /* <DEDUP_REMOVED lines=9> */
.L_x_152:
[----:B------:R-:W-:-:S04]  /*3550*/  UIADD3 UR7, UPT, UPT, UR7, 0x1, URZ ;  /* 0x0000000107077890 */ /* 0x000fc8000fffe0ff */
[----:B------:R-:W-:-:S04]  /*3560*/  UISETP.NE.AND UP0, UPT, UR7, 0x4, UPT ;  /* 0x000000040700788c */ /* 0x000fc8000bf05270 */
[----:B------:R-:W-:Y:S02]  /*3570*/  USEL UR5, URZ, 0x1, UP0 ;  /* 0x00000001ff057887 */ /* 0x000fe40008000000 */
[----:B------:R-:W-:-:S04]  /*3580*/  USEL UR7, UR7, URZ, UP0 ;  /* 0x000000ff07077287 */ /* 0x000fc80008000000 */
[----:B------:R-:W-:Y:S01]  /*3590*/  ULEA UR7, UR7, UR6, 0x3 ;  /* 0x0000000607077291 */ /* 0x000fe2000f8e18ff */
[----:B------:R-:W-:-:S04]  /*35a0*/  LOP3.LUT R2, R2, UR5, RZ, 0x3c, !PT ;  /* 0x0000000502027c12 */ /* 0x000fc8000f8e3cff */
[----:B------:R-:W-:-:S04]  /*35b0*/  SHF.L.U32 R2, R2, 0x1f, RZ ;  /* 0x0000001f02027819 */ /* 0x000fc800000006ff */
[----:B------:R-:W2:Y:S02]  /*35c0*/  SYNCS.PHASECHK.TRANS64.TRYWAIT P0, [UR7], R2 ;  /* 0x00000002ff0075a7 */ /* 0x000ea40008001107 */
[----:B--2---:R-:W-:Y:S05]  /*35d0*/  @!P0 BRA `(.L_x_62) ;  /* 0x0000005c00288947 */ /* 0x004fea0003800000 */
.L_x_154:
[----:B------:R-:W-:Y:S01]  /*35e0*/  NOP ;  /* 0x0000000000007918 */ /* 0x000fe20000000000 */
[----:B-1----:R-:W1:Y:S01]  /*35f0*/  LDS R0, [UR4+0x14] ;  /* 0x00001404ff007984 */ /* 0x002e620008000800 */
[----:B------:R-:W-:Y:S01]  /*3600*/  ULOP3.LUT UR6, UR19, 0xffff, URZ, 0xc0, !UPT ;  /* 0x0000ffff13067892 */ /* 0x000fe2000f8ec0ff */
[----:B------:R-:W-:Y:S01]  /*3610*/  UMOV UR8, 0xffff ;  /* 0x0000ffff00087882 */ /* 0x000fe20000000000 */
[----:B------:R-:W-:Y:S02]  /*3620*/  UMOV UR5, 0x1 ;  /* 0x0000000100057882 */ /* 0x000fe40000000000 */
[----:B------:R-:W-:-:S04]  /*3630*/  USHF.R.U32.HI UR6, URZ, 0x5, UR6 ;  /* 0x00000005ff067899 */ /* 0x000fc80008011606 */
[----:B------:R-:W-:Y:S02]  /*3640*/  USHF.L.U32 UR8, UR8, UR6, URZ ;  /* 0x0000000608087299 */ /* 0x000fe400080006ff */
[----:B------:R-:W-:-:S04]  /*3650*/  USHF.L.U32 UR5, UR5, UR6, URZ ;  /* 0x0000000605057299 */ /* 0x000fc800080006ff */
[----:B-1----:R-:W-:-:S04]  /*3660*/  LOP3.LUT R0, R0, UR8, RZ, 0xc0, !PT ;  /* 0x0000000800007c12 */ /* 0x002fc8000f8ec0ff */
[----:B------:R-:W-:-:S13]  /*3670*/  ISETP.NE.AND P0, PT, R0, UR8, PT ;  /* 0x0000000800007c0c */ /* 0x000fda000bf05270 */
[----:B------:R-:W-:Y:S05]  /*3680*/  @P0 BRA `(.L_x_63) ;  /* 0x0000000000580947 */ /* 0x000fea0003800000 */
[----:B------:R-:W1:Y:S02]  /*3690*/  LDS R0, [UR4+0x18] ;  /* 0x00001804ff007984 */ /* 0x000e640008000800 */
[----:B-1----:R-:W-:-:S04]  /*36a0*/  LOP3.LUT R0, R0, UR5, RZ, 0xc0, !PT ;  /* 0x0000000500007c12 */ /* 0x002fc8000f8ec0ff */
[----:B------:R-:W-:-:S13]  /*36b0*/  ISETP.NE.AND P0, PT, R0, UR5, PT ;  /* 0x0000000500007c0c */ /* 0x000fda000bf05270 */
[----:B------:R-:W-:Y:S05]  /*36c0*/  @P0 BRA `(.L_x_64) ;  /* 0x00000000003c0947 */ /* 0x000fea0003800000 */
[----:B------:R-:W1:Y:S01]  /*36d0*/  S2R R2, SR_LANEID ;  /* 0x0000000000027919 */ /* 0x000e620000000000 */
[----:B------:R-:W-:Y:S01]  /*36e0*/  ULOP3.LUT UR8, URZ, UR8, URZ, 0x33, !UPT ;  /* 0x00000008ff087292 */ /* 0x000fe2000f8e33ff */
[----:B------:R-:W-:Y:S02]  /*36f0*/  VOTEU.ANY UR7, UPT, PT ;  /* 0x0000000000077886 */ /* 0x000fe400038e0100 */
[----:B------:R-:W-:-:S03]  /*3700*/  UFLO.U32 UR7, UR7 ;  /* 0x00000007000772bd */ /* 0x000fc600080e0000 */
[----:B------:R-:W-:-:S04]  /*3710*/  IMAD.U32 R0, RZ, RZ, UR8 ;  /* 0x00000008ff007e24 */ /* 0x000fc8000f8e00ff */
[----:B------:R2:W3:Y:S02]  /*3720*/  REDUX UR6, R0 ;  /* 0x00000000000673c4 */ /* 0x0004e40000000000 */
[----:B------:R1:W-:Y:S02]  /*3730*/  UTCATOMSWS.AND URZ, UR8 ;  /* 0x0000000800ff79e3 */ /* 0x0003e40008000000 */
[----:B-1----:R-:W-:Y:S02]  /*3740*/  ISETP.EQ.U32.AND P0, PT, R2, UR7, PT ;  /* 0x0000000702007c0c */ /* 0x002fe4000bf02070 */
[----:B--2---:R-:W-:Y:S02]  /*3750*/  LOP3.LUT R0, RZ, UR5, RZ, 0x33, !PT ;  /* 0x00000005ff007c12 */ /* 0x004fe4000f8e33ff */
[----:B---3--:R-:W-:Y:S02]  /*3760*/  MOV R2, UR6 ;  /* 0x0000000600027c02 */ /* 0x008fe40008000f00 */
[----:B------:R-:W1:Y:S07]  /*3770*/  REDUX UR5, R0 ;  /* 0x00000000000573c4 */ /* 0x000e6e0000000000 */
[----:B------:R2:W-:Y:S01]  /*3780*/  @P0 ATOMS.AND RZ, [UR4+0x14], R2 ;  /* 0x00001402ffff098c */ /* 0x0005e2000a800004 */
[----:B-1----:R-:W-:-:S05]  /*3790*/  IMAD.U32 R0, RZ, RZ, UR5 ;  /* 0x00000005ff007e24 */ /* 0x002fca000f8e00ff */
[----:B------:R2:W-:Y:S01]  /*37a0*/  @P0 ATOMS.AND RZ, [UR4+0x18], R0 ;  /* 0x00001800ffff098c */ /* 0x0005e2000a800004 */
[----:B------:R-:W-:Y:S05]  /*37b0*/  BRA `(.L_x_65) ;  /* 0x0000000000147947 */ /* 0x000fea0003800000 */
.L_x_64:
[----:B------:R-:W-:Y:S02]  /*37c0*/  MOV R2, 0x37e0 ;  /* 0x000037e000027802 */ /* 0x000fe40000000f00 */
[----:B----45:R-:W-:Y:S05]  /*37d0*/  CALL.REL.NOINC `($__internal_0_$__cuda_sm10x_tcgen05_guardrail_trap_col_being_dealloced_not_returned_by_alloc) ;  /* 0x0000006000107944 */ /* 0x030fea0003c00000 */
[----:B------:R-:W-:Y:S05]  /*37e0*/  BRA `(.L_x_65) ;  /* 0x0000000000087947 */ /* 0x000fea0003800000 */
.L_x_63:
[----:B------:R-:W-:Y:S02]  /*37f0*/  MOV R2, 0x3810 ;  /* 0x0000381000027802 */ /* 0x000fe40000000f00 */
[----:B----45:R-:W-:Y:S05]  /*3800*/  CALL.REL.NOINC `($__internal_2_$__cuda_sm10x_tcgen05_guardrail_trap_unallocated_columns_being_dealloced) ;  /* 0x00000060001c7944 */ /* 0x030fea0003c00000 */
.L_x_65:
[----:B------:R-:W-:Y:S01]  /*3810*/  NOP ;  /* 0x0000000000007918 */ /* 0x000fe20000000000 */
[----:B------:R-:W-:Y:S05]  /*3820*/  EXIT ;  /* 0x000000000000794d */ /* 0x000fea0003800000 */
.L_x_47:
[----:B------:R-:W-:-:S09]  /*3830*/  UISETP.NE.OR UP2, UPT, UR8, 0x3, !UP2 ;  /* 0x000000030800788c */ /* 0x000fd2000d745670 */
[----:B------:R-:W-:Y:S05]  /*3840*/  BRA.U UP2, `(.L_x_66) ;  /* 0x0000001102087547 */ /* 0x000fea000b800000 */
[----:B------:R-:W1:Y:S01]  /*3850*/  LDC R0, c[0x0][0xb30] ;  /* 0x0002cc00ff007b82 */ /* 0x000e620000000800 */
[----:B------:R-:W2:Y:S01]  /*3860*/  LDCU.64 UR8, c[0x0][0x888] ;  /* 0x00011100ff0877ac */ /* 0x000ea20008000a00 */
[----:B------:R-:W-:Y:S02]  /*3870*/  HFMA2 R27, -RZ, RZ, 0, 0 ;  /* 0x00000000ff1b7431 */ /* 0x000fe400000001ff */
[----:B------:R-:W-:Y:S01]  /*3880*/  IMAD.MOV.U32 R29, RZ, RZ, 0x1 ;  /* 0x00000001ff1d7424 */ /* 0x000fe200078e00ff */
[----:B------:R-:W-:Y:S01]  /*3890*/  MOV R25, 0x2000 ;  /* 0x0000200000197802 */ /* 0x000fe20000000f00 */
[----:B------:R-:W4:Y:S01]  /*38a0*/  LDCU.64 UR4, c[0x0][0x890] ;  /* 0x00011200ff0477ac */ /* 0x000f220008000a00 */
[----:B------:R-:W-:Y:S01]  /*38b0*/  IMAD.MOV.U32 R28, RZ, RZ, RZ ;  /* 0x000000ffff1c7224 */ /* 0x000fe200078e00ff */
[----:B------:R-:W3:Y:S01]  /*38c0*/  LDC R24, c[0x0][0x370] ;  /* 0x0000dc00ff187b82 */ /* 0x000ee20000000800 */
[----:B------:R-:W-:Y:S01]  /*38d0*/  UMOV UR7, 0x400 ;  /* 0x0000040000077882 */ /* 0x000fe20000000000 */
[----:B------:R-:W-:-:S02]  /*38e0*/  UPLOP3.LUT UP1, UPT, UPT, UPT, UPT, 0x40, 0x4 ;  /* 0x000000000004789c */ /* 0x000fc40003f2e870 */
[----:B------:R-:W-:-:S04]  /*38f0*/  ULEA UR7, UR37, UR7, 0x18 ;  /* 0x0000000725077291 */ /* 0x000fc8000f8ec0ff */
[----:B------:R-:W3:Y:S01]  /*3900*/  LDC R3, c[0x0][0xb0c] ;  /* 0x0002c300ff037b82 */ /* 0x000ee20000000800 */
[----:B------:R-:W-:Y:S02]  /*3910*/  UIADD3 UR13, UPT, UPT, UR7, 0x48, URZ ;  /* 0x00000048070d7890 */ /* 0x000fe4000fffe0ff */
[----:B--2---:R-:W-:Y:S02]  /*3920*/  UISETP.NE.U32.AND UP2, UPT, UR8, URZ, UPT ;  /* 0x000000ff0800728c */ /* 0x004fe4000bf45070 */
[----:B------:R-:W-:Y:S02]  /*3930*/  UIADD3 UR33, UPT, UPT, UR7, 0x30, URZ ;  /* 0x0000003007217890 */ /* 0x000fe4000fffe0ff */
[----:B----4-:R-:W-:Y:S01]  /*3940*/  UISETP.NE.U32.AND UP3, UPT, UR4, URZ, UPT ;  /* 0x000000ff0400728c */ /* 0x010fe2000bf65070 */
[----:B------:R-:W2:Y:S01]  /*3950*/  LDC R18, c[0x0][0xb20] ;  /* 0x0002c800ff127b82 */ /* 0x000ea20000000800 */
[----:B-1----:R-:W-:Y:S01]  /*3960*/  ISETP.NE.AND P1, PT, R0, 0x1, PT ;  /* 0x000000010000780c */ /* 0x002fe20003f25270 */
[----:B------:R-:W-:-:S02]  /*3970*/  UISETP.NE.AND.EX UP2, UPT, UR9, URZ, UPT, UP2 ;  /* 0x000000ff0900728c */ /* 0x000fc4000bf45320 */
[----:B------:R-:W-:Y:S02]  /*3980*/  UIADD3 UR25, UPT, UPT, UR7, 0x38, URZ ;  /* 0x0000003807197890 */ /* 0x000fe4000fffe0ff */
[----:B------:R-:W-:Y:S02]  /*3990*/  UIADD3 UR17, UPT, UPT, UR7, 0x40, URZ ;  /* 0x0000004007117890 */ /* 0x000fe4000fffe0ff */
[----:B------:R-:W1:Y:S01]  /*39a0*/  LDC.64 R30, c[0x0][0x348] ;  /* 0x0000d200ff1e7b82 */ /* 0x000e620000000a00 */
[----:B------:R-:W-:Y:S02]  /*39b0*/  UPRMT UR13, UR37, 0x654, UR13 ;  /* 0x00000654250d7896 */ /* 0x000fe4000800000d */
[----:B------:R-:W-:-:S05]  /*39c0*/  UISETP.NE.AND.EX UP3, UPT, UR5, URZ, UPT, UP3 ;  /* 0x000000ff0500728c */ /* 0x000fca000bf65330 */
[----:B------:R-:W4:Y:S08]  /*39d0*/  LDC.64 R16, c[0x0][0xb10] ;  /* 0x0002c400ff107b82 */ /* 0x000f300000000a00 */
[----:B------:R-:W1:Y:S08]  /*39e0*/  LDC.64 R6, c[0x0][0xb18] ;  /* 0x0002c600ff067b82 */ /* 0x000e700000000a00 */
[----:B------:R-:W1:Y:S08]  /*39f0*/  LDC.64 R4, c[0x0][0xb28] ;  /* 0x0002ca00ff047b82 */ /* 0x000e700000000a00 */
[----:B--23--:R-:W1:Y:S02]  /*3a00*/  LDC R19, c[0x0][0x374] ;  /* 0x0000dd00ff137b82 */ /* 0x00ce640000000800 */
.L_x_77:
[C---:B------:R-:W-:Y:S02]  /*3a10*/  LEA R0, R28.reuse, UR7, 0x3 ;  /* 0x000000071c007c11 */ /* 0x040fe4000f8e18ff */
[----:B------:R-:W-:Y:S02]  /*3a20*/  SHF.L.U32 R2, R27, 0x1f, RZ ;  /* 0x0000001f1b027819 */ /* 0x000fe400000006ff */
[----:B------:R-:W-:Y:S02]  /*3a30*/  LEA R20, R28, UR7, 0x4 ;  /* 0x000000071c147c11 */ /* 0x000fe4000f8e20ff */
[----:B--2---:R-:W2:Y:S02]  /*3a40*/  SYNCS.PHASECHK.TRANS64.TRYWAIT P0, [R0+URZ+0x80], R2 ;  /* 0x00008002000075a7 */ /* 0x004ea400080011ff */
[----:B--2---:R-:W-:Y:S05]  /*3a50*/  @!P0 BRA `(.L_x_67) ;  /* 0x0000005800208947 */ /* 0x004fea0003800000 */
.L_x_155:
[----:B------:R-:W-:Y:S01]  /*3a60*/  ISETP.GE.AND P0, PT, R40, 0x1, PT ;  /* 0x000000012800780c */ /* 0x000fe20003f06270 */
[----:B------:R-:W3:Y:S01]  /*3a70*/  LDS.128 R20, [R20+0x110] ;  /* 0x0001100014147984 */ /* 0x000ee20000000c00 */
[----:B--2---:R-:W-:Y:S01]  /*3a80*/  VIADD R0, R0, 0x90 ;  /* 0x0000009000007836 */ /* 0x004fe20000000000 */
[----:B------:R-:W-:Y:S01]  /*3a90*/  @!PT LDS RZ, [RZ] ;  /* 0x00000000fffff984 */ /* 0x000fe20000000800 */
[----:B------:R-:W-:Y:S01]  /*3aa0*/  @!PT LDS RZ, [RZ] ;  /* 0x00000000fffff984 */ /* 0x000fe20000000800 */
[----:B------:R-:W-:Y:S01]  /*3ab0*/  @!PT LDS RZ, [RZ] ;  /* 0x00000000fffff984 */ /* 0x000fe20000000800 */
[----:B------:R-:W-:Y:S01]  /*3ac0*/  @!PT LDS RZ, [RZ] ;  /* 0x00000000fffff984 */ /* 0x000fe20000000800 */
[----:B------:R2:W-:Y:S06]  /*3ad0*/  MEMBAR.ALL.CTA ;  /* 0x0000000000007992 */ /* 0x0005ec0000008000 */
[----:B--2---:R-:W2:Y:S01]  /*3ae0*/  FENCE.VIEW.ASYNC.S ;  /* 0x00000000000073c6 */ /* 0x004ea20000000000 */
[----:B------:R-:W-:Y:S04]  /*3af0*/  PRMT R0, RZ, 0x654, R0 ;  /* 0x00000654ff007816 */ /* 0x000fe80000000000 */
[----:B--2---:R2:W-:Y:S01]  /*3b00*/  SYNCS.ARRIVE.TRANS64.RED.A1T0 RZ, [R0+URZ], RZ ;  /* 0x000000ff00ff79a7 */ /* 0x0045e200081004ff */
[----:B---3--:R-:W-:Y:S11]  /*3b10*/  LOP3.LUT P3, RZ, R22, 0x1, RZ, 0xc0, !PT ;  /* 0x0000000116ff7812 */ /* 0x008ff6000786c0ff */
[----:B------:R-:W-:Y:S02]  /*3b20*/  @!UPT UIADD3 URZ, UPT, UPT, URZ, URZ, URZ ;  /* 0x000000fffffff290 */ /* 0x000fe4000fffe0ff */
[----:B------:R-:W-:Y:S02]  /*3b30*/  @P3 MOV R11, R20 ;  /* 0x00000014000b3202 */ /* 0x000fe40000000f00 */
[----:B------:R-:W-:Y:S01]  /*3b40*/  @P3 LOP3.LUT R10, R21, 0xffff, RZ, 0xc0, !PT ;  /* 0x0000ffff150a3812 */ /* 0x000fe200078ec0ff */
[----:B--2---:R-:W-:Y:S06]  /*3b50*/  @!P0 BRA `(.L_x_68) ;  /* 0x0000000000a48947 */ /* 0x004fec0003800000 */
[-C--:B-1----:R-:W-:Y:S01]  /*3b60*/  IMAD.HI.U32 R0, R19, R7.reuse, RZ ;  /* 0x0000000713007227 */ /* 0x082fe200078e00ff */
[----:B------:R-:W-:Y:S02]  /*3b70*/  ISETP.NE.AND P0, PT, R6, 0x1, PT ;  /* 0x000000010600780c */ /* 0x000fe40003f05270 */
[----:B------:R-:W-:Y:S01]  /*3b80*/  ISETP.NE.AND P2, PT, R40, 0x1, PT ;  /* 0x000000012800780c */ /* 0x000fe20003f45270 */
[----:B----4-:R-:W-:Y:S01]  /*3b90*/  IMAD.HI.U32 R9, R24, R16, RZ ;  /* 0x0000001018097227 */ /* 0x010fe200078e00ff */
[----:B------:R-:W-:Y:S02]  /*3ba0*/  SHF.R.U32.HI R0, RZ, R18, R0 ;  /* 0x00000012ff007219 */ /* 0x000fe40000011600 */
[----:B------:R-:W-:Y:S01]  /*3bb0*/  ISETP.NE.AND P4, PT, R3, 0x1, PT ;  /* 0x000000010300780c */ /* 0x000fe20003f85270 */
[----:B------:R-:W-:Y:S01]  /*3bc0*/  IMAD.HI.U32 R13, R10, R7, RZ ;  /* 0x000000070a0d7227 */ /* 0x000fe200078e00ff */
[----:B------:R-:W-:Y:S02]  /*3bd0*/  SHF.R.U32.HI R9, RZ, R17, R9 ;  /* 0x00000011ff097219 */ /* 0x000fe40000011609 */
[----:B------:R-:W-:Y:S01]  /*3be0*/  SEL R0, R19, R0, !P0 ;  /* 0x0000000013007207 */ /* 0x000fe20004000000 */
[----:B------:R-:W-:Y:S01]  /*3bf0*/  IMAD.HI.U32 R12, R11, R16, RZ ;  /* 0x000000100b0c7227 */ /* 0x000fe200078e00ff */
[----:B------:R-:W-:Y:S03]  /*3c00*/  SEL R9, R24, R9, !P4 ;  /* 0x0000000918097207 */ /* 0x000fe60006000000 */
[-C--:B------:R-:W-:Y:S01]  /*3c10*/  IMAD.HI.U32 R8, R0, R4.reuse, RZ ;  /* 0x0000000400087227 */ /* 0x080fe200078e00ff */
[----:B------:R-:W-:Y:S03]  /*3c20*/  SHF.R.U32.HI R12, RZ, R17, R12 ;  /* 0x00000011ff0c7219 */ /* 0x000fe6000001160c */
[----:B------:R-:W-:Y:S01]  /*3c30*/  IMAD.HI.U32 R2, R9, R4, RZ ;  /* 0x0000000409027227 */ /* 0x000fe200078e00ff */
[-C--:B------:R-:W-:Y:S02]  /*3c40*/  @P2 SHF.R.U32.HI R0, RZ, R5.reuse, R8 ;  /* 0x00000005ff002219 */ /* 0x080fe40000011608 */
[----:B------:R-:W-:Y:S02]  /*3c50*/  SHF.R.U32.HI R8, RZ, R18, R13 ;  /* 0x00000012ff087219 */ /* 0x000fe4000001160d */
[----:B------:R-:W-:Y:S01]  /*3c60*/  @P2 SHF.R.U32.HI R9, RZ, R5, R2 ;  /* 0x00000005ff092219 */ /* 0x000fe20000011602 */
[----:B------:R-:W-:Y:S01]  /*3c70*/  IMAD R0, R40, R0, RZ ;  /* 0x0000000028007224 */ /* 0x000fe200078e02ff */
[----:B------:R-:W-:Y:S02]  /*3c80*/  SEL R8, R10, R8, !P0 ;  /* 0x000000080a087207 */ /* 0x000fe40004000000 */
[----:B------:R-:W-:Y:S01]  /*3c90*/  SEL R2, R11, R12, !P4 ;  /* 0x0000000c0b027207 */ /* 0x000fe20006000000 */
[----:B------:R-:W-:Y:S01]  /*3ca0*/  IMAD R12, R40, R9, RZ ;  /* 0x00000009280c7224 */ /* 0x000fe200078e02ff */
[C---:B------:R-:W-:Y:S01]  /*3cb0*/  ISETP.GE.AND P0, PT, R8.reuse, R0, PT ;  /* 0x000000000800720c */ /* 0x040fe20003f06270 */
[----:B------:R-:W-:Y:S03]  /*3cc0*/  IMAD.HI.U32 R0, R8, R4, RZ ;  /* 0x0000000408007227 */ /* 0x000fe600078e00ff */
[----:B------:R-:W-:Y:S02]  /*3cd0*/  ISETP.GE.OR P0, PT, R2, R12, P0 ;  /* 0x0000000c0200720c */ /* 0x000fe40000706670 */
[-C--:B------:R-:W-:Y:S04]  /*3ce0*/  SHF.R.U32.HI R0, RZ, R5.reuse, R0 ;  /* 0x00000005ff007219 */ /* 0x080fe80000011600 */
[----:B------:R-:W-:Y:S05]  /*3cf0*/  SEL R13, R8, R0, !P2 ;  /* 0x00000000080d7207 */ /* 0x000fea0005000000 */
[----:B------:R-:W-:Y:S02]  /*3d00*/  IMAD.MOV R12, RZ, RZ, -R13 ;  /* 0x000000ffff0c7224 */ /* 0x000fe400078e0a0d */
[----:B------:R-:W-:Y:S04]  /*3d10*/  @!P0 IMAD.HI.U32 R0, R2, R4, RZ ;  /* 0x0000000402008227 */ /* 0x000fe800078e00ff */
[----:B------:R-:W-:Y:S01]  /*3d20*/  IMAD R12, R40, R12, R8 ;  /* 0x0000000c280c7224 */ /* 0x000fe200078e0208 */
[----:B------:R-:W-:Y:S04]  /*3d30*/  @!P0 SHF.R.U32.HI R0, RZ, R5, R0 ;  /* 0x00000005ff008219 */ /* 0x000fe80000011600 */
[----:B------:R-:W-:Y:S04]  /*3d40*/  @!P0 SEL R0, R2, R0, !P2 ;  /* 0x0000000002008207 */ /* 0x000fe80005000000 */
[----:B------:R-:W-:Y:S01]  /*3d50*/  @!P0 IADD3 R13, PT, PT, R13, -R0, RZ ;  /* 0x800000000d0d8210 */ /* 0x000fe20007ffe0ff */
[----:B------:R-:W-:Y:S01]  /*3d60*/  @!P0 IMAD R0, R9, R12, R0 ;  /* 0x0000000c09008224 */ /* 0x000fe200078e0200 */
[----:B------:R-:W-:Y:S01]  /*3d70*/  IADD3 R9, PT, PT, -R8, RZ, RZ ;  /* 0x000000ff08097210 */ /* 0x000fe20007ffe1ff */
[--C-:B------:R-:W-:Y:S02]  /*3d80*/  IMAD.MOV R12, RZ, RZ, -R2.reuse ;  /* 0x000000ffff0c7224 */ /* 0x100fe400078e0a02 */
[----:B------:R-:W-:Y:S02]  /*3d90*/  @!P0 IMAD R8, R13, R40, R2 ;  /* 0x000000280d088224 */ /* 0x000fe400078e0202 */
[----:B------:R-:W-:Y:S02]  /*3da0*/  @!P0 IMAD.MOV.U32 R2, RZ, RZ, R0 ;  /* 0x000000ffff028224 */ /* 0x000fe400078e0000 */
[----:B------:R-:W-:Y:S02]  /*3db0*/  IMAD R11, R3, R12, R11 ;  /* 0x0000000c030b7224 */ /* 0x000fe400078e020b */
[----:B------:R-:W-:Y:S02]  /*3dc0*/  IMAD R10, R6, R9, R10 ;  /* 0x00000009060a7224 */ /* 0x000fe400078e020a */
[----:B------:R-:W-:Y:S02]  /*3dd0*/  IMAD R11, R2, R3, R11 ;  /* 0x00000003020b7224 */ /* 0x000fe400078e020b */
[----:B------:R-:W-:Y:S02]  /*3de0*/  IMAD R10, R8, R6, R10 ;  /* 0x00000006080a7224 */ /* 0x000fe400078e020a */
.L_x_68:
[----:B------:R-:W-:Y:S05]  /*3df0*/  BRA.U UP1, `(.L_x_69) ;  /* 0x0000000101107547 */ /* 0x000fea000b800000 */
[----:B------:R-:W-:Y:S04]  /*3e00*/  MOV R2, UR6 ;  /* 0x0000000600027c02 */ /* 0x000fe80008000f00 */
[----:B------:R-:W-:Y:S04]  /*3e10*/  SHF.L.U32 R2, R2, 0x1f, RZ ;  /* 0x0000001f02027819 */ /* 0x000fe800000006ff */
[----:B------:R-:W2:Y:S02]  /*3e20*/  SYNCS.PHASECHK.TRANS64.TRYWAIT P0, [UR7+0x78], R2 ;  /* 0x00007802ff0075a7 */ /* 0x000ea40008001107 */
[----:B--2---:R-:W-:Y:S05]  /*3e30*/  @!P0 BRA `(.L_x_70) ;  /* 0x00000054003c8947 */ /* 0x004fea0003800000 */
.L_x_69:
[----:B------:R-:W-:Y:S02]  /*3e40*/  R2UR UR35, R15 ;  /* 0x000000000f2372ca */ /* 0x000fe400000e0000 */
[----:B------:R-:W-:Y:S02]  /*3e50*/  R2UR UR34, R14 ;  /* 0x000000000e2272ca */ /* 0x000fe400000e0000 */
[----:B------:R-:W-:Y:S02]  /*3e60*/  ISETP.NE.U32.AND P2, PT, RZ, UR4, PT ;  /* 0x00000004ff007c0c */ /* 0x000fe4000bf45070 */
[----:B------:R-:W-:Y:S02]  /*3e70*/  SHF.L.U32 R14, R29, 0x1f, RZ ;  /* 0x0000001f1d0e7819 */ /* 0x000fe400000006ff */
[----:B------:R-:W-:Y:S05]  /*3e80*/  ISETP.NE.AND.EX P2, PT, RZ, UR5, PT, P2 ;  /* 0x00000005ff007c0c */ /* 0x000fea000bf45320 */
[----:B------:R-:W-:Y:S02]  /*3e90*/  USHF.L.U32 UR35, UR35, 0x6, URZ ;  /* 0x0000000623237899 */ /* 0x000fe400080006ff */
[----:B------:R-:W-:Y:S01]  /*3ea0*/  USHF.L.U32 UR34, UR34, 0x8, URZ ;  /* 0x0000000822227899 */ /* 0x000fe200080006ff */
[----:B------:R-:W-:Y:S11]  /*3eb0*/  BRA.U !UP3, `(.L_x_71) ;  /* 0x000000010b347547 */ /* 0x000ff6000b800000 */
[----:B------:R-:W-:Y:S01]  /*3ec0*/  UPLOP3.LUT UP0, UPT, UPT, UPT, UP2, 0x80, 0x8 ;  /* 0x000000000008789c */ /* 0x000fe20003f0f020 */
[----:B--2---:R-:W-:Y:S02]  /*3ed0*/  HFMA2 R0, -RZ, RZ, 0, 5.9604644775390625e-08 ;  /* 0x00000001ff007431 */ /* 0x004fe400000001ff */
[----:B------:R-:W-:Y:S03]  /*3ee0*/  IMAD.MOV.U32 R88, RZ, RZ, 0x1 ;  /* 0x00000001ff587424 */ /* 0x000fe600078e00ff */
[----:B------:R-:W-:Y:S05]  /*3ef0*/  PLOP3.LUT P0, PT, PT, PT, UP0, 0x80, 0x8 ;  /* 0x000000000008781c */ /* 0x000fea0003f0f008 */
[----:B------:R-:W2:Y:S01]  /*3f00*/  @UP0 LDCU.64 UR10, c[0x0][0x888] ;  /* 0x00011100ff0a07ac */ /* 0x000ea20008000a00 */
[----:B------:R-:W-:Y:S07]  /*3f10*/  @UP0 UIMAD UR8, UR36, UR4, URZ ;  /* 0x00000004240802a4 */ /* 0x000fee000f8e02ff */
[----:B------:R-:W-:Y:S01]  /*3f20*/  @!P0 PRMT R88, R0, 0x7610, R88 ;  /* 0x0000761000588816 */ /* 0x000fe20000000058 */
[----:B--2---:R-:W-:Y:S03]  /*3f30*/  @UP0 UIMAD.WIDE UR10, UR8, 0x4, UR10 ;  /* 0x00000004080a08a5 */ /* 0x004fe6000f8e020a */
[----:B------:R-:W2:Y:S03]  /*3f40*/  @!UP0 LDCU UR8, c[0x0][0x880] ;  /* 0x00011000ff0887ac */ /* 0x000ea60008000800 */
[----:B------:R-:W-:Y:S01]  /*3f50*/  IMAD.U32 R8, RZ, RZ, UR10 ;  /* 0x0000000aff087e24 */ /* 0x000fe2000f8e00ff */
[----:B------:R-:W-:Y:S05]  /*3f60*/  MOV R9, UR11 ;  /* 0x0000000b00097c02 */ /* 0x000fea0008000f00 */
[----:B-----5:R3:W5:Y:S02]  /*3f70*/  @P0 LDG.E R49, desc[UR46][R8.64] ;  /* 0x0000002e08310981 */ /* 0x020764000c1e1900 */
[----:B--23--:R-:W-:Y:S07]  /*3f80*/  @!P0 IMAD.U32 R49, RZ, RZ, UR8 ;  /* 0x00000008ff318e24 */ /* 0x00cfee000f8e00ff */
.L_x_71:
[----:B-----5:R-:W-:Y:S01]  /*3f90*/  @!P2 FSETP.EQ.AND P0, PT, R49, RZ, PT ;  /* 0x000000ff3100a20b */ /* 0x020fe20003f02000 */
[----:B------:R-:W-:Y:S01]  /*3fa0*/  @!UPT UIADD3 URZ, UPT, UPT, URZ, URZ, URZ ;  /* 0x000000fffffff290 */ /* 0x000fe2000fffe0ff */
[----:B------:R-:W-:Y:S11]  /*3fb0*/  @!P2 BRA `(.L_x_72) ;  /* 0x000000000014a947 */ /* 0x000ff60003800000 */
[----:B------:R-:W-:Y:S02]  /*3fc0*/  LOP3.LUT P2, RZ, R88, 0xff, RZ, 0xc0, !PT ;  /* 0x000000ff58ff7812 */ /* 0x000fe4000784c0ff */
[----:B------:R-:W-:Y:S04]  /*3fd0*/  PLOP3.LUT P0, PT, PT, PT, UP0, 0x80, 0x8 ;  /* 0x000000000008781c */ /* 0x000fe80003f0f008 */
[----:B------:R-:W-:Y:S07]  /*3fe0*/  PLOP3.LUT P0, PT, P0, PT, PT, 0x8, 0x80 ;  /* 0x000000000080781c */ /* 0x000fee000070e170 */
[----:B------:R-:W-:Y:S11]  /*3ff0*/  @P2 FSETP.EQ.AND P0, PT, R49, RZ, PT ;  /* 0x000000ff3100220b */ /* 0x000ff60003f02000 */
[----:B------:R-:W-:Y:S02]  /*4000*/  @!UPT UIADD3 URZ, UPT, UPT, URZ, URZ, URZ ;  /* 0x000000fffffff290 */ /* 0x000fe4000fffe0ff */
.L_x_72:
[----:B------:R-:W3:Y:S01]  /*4010*/  SYNCS.PHASECHK.TRANS64.TRYWAIT P2, [UR7+0x50], R14 ;  /* 0x0000500eff0075a7 */ /* 0x000ee20008041107 */
[----:B------:R-:W-:Y:S04]  /*4020*/  ELECT P4, URZ, PT ;  /* 0x0000000000ff782f */ /* 0x000fe80003880000 */
[----:B------:R-:W-:Y:S11]  /*4030*/  PLOP3.LUT P4, PT, P0, P4, PT, 0xf2, 0x2f ;  /* 0x00000000002f781c */ /* 0x000ff60000789e72 */
[----:B------:R-:W-:Y:S02]  /*4040*/  @!UPT UIADD3 URZ, UPT, UPT, URZ, URZ, URZ ;  /* 0x000000fffffff290 */ /* 0x000fe4000fffe0ff */
[----:B-1----:R-:W-:Y:S05]  /*4050*/  @!P4 IADD3 R8, P0, PT, R30, 0x580, RZ ;  /* 0x000005801e08c810 */ /* 0x002fea0007f1e0ff */
[----:B--2---:R-:W-:Y:S01]  /*4060*/  @!P4 IMAD.X R2, RZ, RZ, R31, P0 ;  /* 0x000000ffff02c224 */ /* 0x004fe200000e061f */
[----:B---3--:R-:W-:Y:S07]  /*4070*/  @!P2 BRA `(.L_x_73) ;  /* 0x0000005000c4a947 */ /* 0x008fee0003800000 */
.L_x_158:
[----:B------:R-:W-:Y:S01]  /*4080*/  @!P4 R2UR UR8, R2 ;  /* 0x000000000208c2ca */ /* 0x000fe200000e0000 */
[----:B------:R-:W-:Y:S01]  /*4090*/  VOTEU.ALL UP1, P4 ;  /* 0x0000000000ff7886 */ /* 0x000fe20002020000 */
[----:B------:R-:W-:Y:S01]  /*40a0*/  @!P4 R2UR UR9, R8 ;  /* 0x000000000809c2ca */ /* 0x000fe200000e0000 */
[----:B-1----:R-:W-:Y:S01]  /*40b0*/  @!P4 IMAD.MOV.U32 R0, RZ, RZ, 0x2000 ;  /* 0x00002000ff00c424 */ /* 0x002fe200078e00ff */
[----:B------:R-:W-:Y:S01]  /*40c0*/  UMOV UR10, 0x0 ;  /* 0x00000000000a7882 */ /* 0x000fe20000000000 */
[----:B------:R-:W-:Y:S01]  /*40d0*/  UMOV UR11, 0x10000000 ;  /* 0x10000000000b7882 */ /* 0x000fe20000000000 */
[----:B------:R-:W-:Y:S01]  /*40e0*/  @!UP1 UIADD3 UR32, UPT, UPT, UR7, 0x400, URZ ;  /* 0x0000040007209890 */ /* 0x000fe2000fffe0ff */
[----:B------:R-:W-:Y:S06]  /*40f0*/  VOTEU.ALL UP1, P4 ;  /* 0x0000000000ff7886 */ /* 0x000fec0002020000 */
[----:B------:R-:W-:Y:S01]  /*4100*/  IMAD.U32 R9, RZ, RZ, UR8 ;  /* 0x00000008ff097e24 */ /* 0x000fe2000f8e00ff */
[----:B------:R-:W-:Y:S01]  /*4110*/  UPRMT UR8, UR37, 0x654, UR33 ;  /* 0x0000065425087896 */ /* 0x000fe20008000021 */
[----:B------:R-:W-:Y:S03]  /*4120*/  IMAD.U32 R8, RZ, RZ, UR9 ;  /* 0x00000009ff087e24 */ /* 0x000fe6000f8e00ff */
[----:B------:R-:W-:Y:S02]  /*4130*/  @!P4 R2UR UR15, R9 ;  /* 0x00000000090fc2ca */ /* 0x000fe400000e0000 */
[----:B------:R-:W-:Y:S02]  /*4140*/  @!P4 R2UR UR14, R8 ;  /* 0x00000000080ec2ca */ /* 0x000fe400000e0000 */
[----:B------:R-:W-:Y:S05]  /*4150*/  @!P4 IADD3 R8, P0, PT, R30, 0x580, RZ ;  /* 0x000005801e08c810 */ /* 0x000fea0007f1e0ff */
[----:B------:R-:W-:Y:S06]  /*4160*/  @!P4 IMAD.X R2, RZ, RZ, R31, P0 ;  /* 0x000000ffff02c224 */ /* 0x000fec00000e061f */
[----:B------:R1:W-:Y:S01]  /*4170*/  @!UP1 UTMALDG.3D [UR32], [UR14], desc[UR10] ;  /* 0x00000a200e0095b4 */ /* 0x0003e20008011000 */
[----:B------:R1:W-:Y:S01]  /*4180*/  @!P4 SYNCS.ARRIVE.TRANS64.RED.A0TR RZ, [UR7+0x30], R0 ;  /* 0x00003000ffffc9a7 */ /* 0x0003e20008300407 */
[----:B------:R-:W-:Y:S01]  /*4190*/  SYNCS.ARRIVE.TRANS64.RED.A1T0 RZ, [UR8], RZ ;  /* 0x000000ffffff79a7 */ /* 0x000fe20008100408 */
[----:B------:R-:W2:Y:S02]  /*41a0*/  SYNCS.PHASECHK.TRANS64.TRYWAIT P2, [UR7+0x58], R14 ;  /* 0x0000580eff0075a7 */ /* 0x000ea40008041107 */
[----:B-12---:R-:W-:Y:S05]  /*41b0*/  @!P2 BRA `(.L_x_74) ;  /* 0x00000050008ca947 */ /* 0x006fea0003800000 */
.L_x_160:
[----:B------:R-:W-:Y:S01]  /*41c0*/  @!P4 R2UR UR8, R2 ;  /* 0x000000000208c2ca */ /* 0x000fe200000e0000 */
[----:B------:R-:W-:Y:S01]  /*41d0*/  VOTEU.ALL UP1, P4 ;  /* 0x0000000000ff7886 */ /* 0x000fe20002020000 */
[----:B------:R-:W-:Y:S01]  /*41e0*/  @!P4 R2UR UR9, R8 ;  /* 0x000000000809c2ca */ /* 0x000fe200000e0000 */
[----:B-1----:R-:W-:Y:S01]  /*41f0*/  @!P4 IMAD.MOV.U32 R0, RZ, RZ, 0x2000 ;  /* 0x00002000ff00c424 */ /* 0x002fe200078e00ff */
[----:B------:R-:W-:Y:S01]  /*4200*/  UMOV UR10, 0x0 ;  /* 0x00000000000a7882 */ /* 0x000fe20000000000 */
[----:B------:R-:W-:Y:S01]  /*4210*/  UMOV UR11, 0x10000000 ;  /* 0x10000000000b7882 */ /* 0x000fe20000000000 */
[----:B------:R-:W-:Y:S02]  /*4220*/  @!UP1 UIADD3 UR26, UPT, UPT, UR34, 0x40, URZ ;  /* 0x00000040221a9890 */ /* 0x000fe4000fffe0ff */
[----:B------:R-:W-:Y:S01]  /*4230*/  @!UP1 UIADD3 UR24, UPT, UPT, UR7, 0x2400, URZ ;  /* 0x0000240007189890 */ /* 0x000fe2000fffe0ff */
[----:B------:R-:W-:Y:S01]  /*4240*/  VOTEU.ALL UP1, P4 ;  /* 0x0000000000ff7886 */ /* 0x000fe20002020000 */
[----:B------:R-:W-:Y:S01]  /*4250*/  UMOV UR27, UR35 ;  /* 0x00000023001b7c82 */ /* 0x000fe20008000000 */
[----:B------:R-:W-:Y:S02]  /*4260*/  UMOV UR28, UR36 ;  /* 0x00000024001c7c82 */ /* 0x000fe40008000000 */
        /* <DEDUP_REMOVED lines=12> */
.L_x_162:
[----:B------:R-:W2:Y:S01]  /*4330*/  LDC.64 R12, c[0x0][0xb18] ;  /* 0x0002c600ff0c7b82 */ /* 0x000ea20000000a00 */
[----:B------:R-:W-:Y:S01]  /*4340*/  @!P4 R2UR UR8, R2 ;  /* 0x000000000208c2ca */ /* 0x000fe200000e0000 */
[----:B------:R-:W-:Y:S01]  /*4350*/  VOTEU.ALL UP1, P4 ;  /* 0x0000000000ff7886 */ /* 0x000fe20002020000 */
[----:B------:R-:W-:Y:S01]  /*4360*/  @!P4 R2UR UR9, R8 ;  /* 0x000000000809c2ca */ /* 0x000fe200000e0000 */
[----:B-1----:R-:W-:Y:S01]  /*4370*/  @!P4 IMAD.MOV.U32 R0, RZ, RZ, 0x2000 ;  /* 0x00002000ff00c424 */ /* 0x002fe200078e00ff */
[----:B------:R-:W-:Y:S03]  /*4380*/  UMOV UR10, 0x0 ;  /* 0x00000000000a7882 */ /* 0x000fe60000000000 */
[----:B------:R-:W1:Y:S01]  /*4390*/  @!P1 LDC R2, c[0x0][0xb0c] ;  /* 0x0002c300ff029b82 */ /* 0x000e620000000800 */
[----:B------:R-:W-:Y:S01]  /*43a0*/  @!UP1 UIADD3 UR18, UPT, UPT, UR34, 0x80, URZ ;  /* 0x0000008022129890 */ /* 0x000fe2000fffe0ff */
[----:B------:R-:W-:Y:S01]  /*43b0*/  @P3 SHF.R.U32.HI R26, RZ, 0x10, R21 ;  /* 0x00000010ff1a3819 */ /* 0x000fe20000011615 */
[----:B------:R-:W-:Y:S01]  /*43c0*/  @!UP1 UIADD3 UR16, UPT, UPT, UR7, 0x4400, URZ ;  /* 0x0000440007109890 */ /* 0x000fe2000fffe0ff */
[----:B------:R-:W-:Y:S01]  /*43d0*/  VIADD R28, R28, 0x1 ;  /* 0x000000011c1c7836 */ /* 0x000fe20000000000 */
[----:B------:R-:W-:Y:S01]  /*43e0*/  VOTEU.ALL UP1, P4 ;  /* 0x0000000000ff7886 */ /* 0x000fe20002020000 */
[----:B------:R-:W-:Y:S01]  /*43f0*/  UMOV UR11, 0x10000000 ;  /* 0x10000000000b7882 */ /* 0x000fe20000000000 */
[----:B------:R-:W-:Y:S01]  /*4400*/  UMOV UR19, UR35 ;  /* 0x0000002300137c82 */ /* 0x000fe20008000000 */
[----:B------:R-:W-:Y:S01]  /*4410*/  IMAD.U32 R9, RZ, RZ, UR8 ;  /* 0x00000008ff097e24 */ /* 0x000fe2000f8e00ff */
[----:B------:R-:W-:Y:S01]  /*4420*/  UMOV UR20, UR36 ;  /* 0x0000002400147c82 */ /* 0x000fe20008000000 */
[----:B------:R-:W-:Y:S01]  /*4430*/  IMAD.U32 R8, RZ, RZ, UR9 ;  /* 0x00000009ff087e24 */ /* 0x000fe2000f8e00ff */
[----:B------:R-:W-:Y:S02]  /*4440*/  UPRMT UR8, UR37, 0x654, UR17 ;  /* 0x0000065425087896 */ /* 0x000fe40008000011 */
[----:B------:R-:W-:Y:S02]  /*4450*/  @!P4 R2UR UR15, R9 ;  /* 0x00000000090fc2ca */ /* 0x000fe400000e0000 */
[----:B------:R-:W-:Y:S02]  /*4460*/  @!P4 R2UR UR14, R8 ;  /* 0x00000000080ec2ca */ /* 0x000fe400000e0000 */
[----:B------:R-:W3:Y:S11]  /*4470*/  LDC.64 R8, c[0x0][0xb10] ;  /* 0x0002c400ff087b82 */ /* 0x000ef60000000a00 */
[----:B------:R1:W-:Y:S01]  /*4480*/  @!UP1 UTMALDG.3D [UR16], [UR14], desc[UR10] ;  /* 0x00000a100e0095b4 */ /* 0x0003e20008011000 */
[----:B------:R5:W-:Y:S01]  /*4490*/  @!P4 SYNCS.ARRIVE.TRANS64.RED.A0TR RZ, [UR7+0x40], R0 ;  /* 0x00004000ffffc9a7 */ /* 0x000be20008300407 */
[C---:B---3--:R-:W-:Y:S01]  /*44a0*/  @!P1 IMAD.HI.U32 R8, R11.reuse, R8, RZ ;  /* 0x000000080b089227 */ /* 0x048fe200078e00ff */
[----:B--2---:R-:W-:Y:S02]  /*44b0*/  @!P1 ISETP.NE.AND P0, PT, R12, 0x1, PT ;  /* 0x000000010c00980c */ /* 0x004fe40003f05270 */
[----:B-1----:R-:W-:Y:S01]  /*44c0*/  @!P1 ISETP.NE.AND P2, PT, R2, 0x1, PT ;  /* 0x000000010200980c */ /* 0x002fe20003f45270 */
[----:B------:R-:W-:Y:S01]  /*44d0*/  SYNCS.ARRIVE.TRANS64.RED.A1T0 RZ, [UR8], RZ ;  /* 0x000000ffffff79a7 */ /* 0x000fe20008100408 */
[C---:B------:R-:W-:Y:S01]  /*44e0*/  @!P1 IMAD.HI.U32 R13, R10.reuse, R13, RZ ;  /* 0x0000000d0a0d9227 */ /* 0x040fe200078e00ff */
[----:B------:R-:W-:Y:S04]  /*44f0*/  @!P1 SHF.R.U32.HI R8, RZ, R9, R8 ;  /* 0x00000009ff089219 */ /* 0x000fe80000011608 */
[----:B------:R-:W-:Y:S01]  /*4500*/  @!P1 SEL R8, R11, R8, !P2 ;  /* 0x000000080b089207 */ /* 0x000fe20005000000 */
[----:B------:R-:W1:Y:S01]  /*4510*/  SYNCS.PHASECHK.TRANS64.TRYWAIT P5, [UR7+0x68], R14 ;  /* 0x0000680eff0075a7 */ /* 0x000e6200080a1107 */
[----:B-----5:R-:W2:Y:S02]  /*4520*/  @!P1 LDC R0, c[0x0][0xb20] ;  /* 0x0002c800ff009b82 */ /* 0x020ea40000000800 */
[----:B--2---:R-:W-:Y:S04]  /*4530*/  @!P1 SHF.R.U32.HI R0, RZ, R0, R13 ;  /* 0x00000000ff009219 */ /* 0x004fe8000001160d */
[----:B------:R-:W-:Y:S05]  /*4540*/  @!P1 SEL R9, R10, R0, !P0 ;  /* 0x000000000a099207 */ /* 0x000fea0004000000 */
[----:B------:R-:W-:Y:S02]  /*4550*/  @!P1 IMAD.IADD R0, R9, 0x1, -R8 ;  /* 0x0000000109009824 */ /* 0x000fe400078e0a08 */
[----:B------:R-:W-:Y:S02]  /*4560*/  @!P1 IMAD.IADD R8, R8, 0x1, -R9 ;  /* 0x0000000108089824 */ /* 0x000fe400078e0a09 */
[----:B------:R-:W-:Y:S02]  /*4570*/  @!P1 IMAD R11, R0, R2, R11 ;  /* 0x00000002000b9224 */ /* 0x000fe400078e020b */
[----:B------:R-:W-:Y:S01]  /*4580*/  @!P1 IMAD R10, R8, R12, R10 ;  /* 0x0000000c080a9224 */ /* 0x000fe200078e020a */
[----:B-1----:R-:W-:Y:S06]  /*4590*/  @!P5 BRA `(.L_x_76) ;  /* 0x0000004c00c4d947 */ /* 0x002fec0003800000 */
.L_x_164:
[----:B------:R-:W-:Y:S01]  /*45a0*/  @!P4 IADD3 R2, P0, PT, R30, 0x580, RZ ;  /* 0x000005801e02c810 */ /* 0x000fe20007f1e0ff */
[----:B------:R-:W-:Y:S01]  /*45b0*/  VOTEU.ALL UP1, P4 ;  /* 0x0000000000ff7886 */ /* 0x000fe20002020000 */
[----:B------:R-:W-:Y:S01]  /*45c0*/  UMOV UR18, 0x0 ;  /* 0x0000000000127882 */ /* 0x000fe20000000000 */
[----:B------:R-:W-:Y:S01]  /*45d0*/  UMOV UR19, 0x10000000 ;  /* 0x1000000000137882 */ /* 0x000fe20000000000 */
[----:B------:R-:W-:Y:S01]  /*45e0*/  @!P4 R2UR UR9, R2 ;  /* 0x000000000209c2ca */ /* 0x000fe200000e0000 */
[----:B-1----:R-:W-:Y:S01]  /*45f0*/  @!P4 IMAD.X R0, RZ, RZ, R31, P0 ;  /* 0x000000ffff00c224 */ /* 0x002fe200000e061f */
[----:B------:R-:W-:Y:S01]  /*4600*/  @!UP1 UIADD3 UR10, UPT, UPT, UR34, 0xc0, URZ ;  /* 0x000000c0220a9890 */ /* 0x000fe2000fffe0ff */
[----:B------:R-:W-:Y:S01]  /*4610*/  ISETP.NE.AND P0, PT, R28, 0x2, PT ;  /* 0x000000021c00780c */ /* 0x000fe20003f05270 */
[----:B------:R-:W-:Y:S01]  /*4620*/  UMOV UR11, UR35 ;  /* 0x00000023000b7c82 */ /* 0x000fe20008000000 */
[----:B------:R-:W-:Y:S01]  /*4630*/  UMOV UR12, UR36 ;  /* 0x00000024000c7c82 */ /* 0x000fe20008000000 */
[----:B------:R-:W-:Y:S01]  /*4640*/  @!P4 R2UR UR8, R0 ;  /* 0x000000000008c2ca */ /* 0x000fe200000e0000 */
[----:B------:R-:W-:Y:S01]  /*4650*/  IMAD.IADD R14, R10, 0x1, R86 ;  /* 0x000000010a0e7824 */ /* 0x000fe200078e0256 */
[----:B------:R-:W-:Y:S01]  /*4660*/  @P3 R2UR UR36, R26 ;  /* 0x000000001a2432ca */ /* 0x000fe200000e0000 */
[----:B------:R-:W-:Y:S01]  /*4670*/  IMAD.IADD R15, R11, 0x1, R87 ;  /* 0x000000010b0f7824 */ /* 0x000fe200078e0257 */
[----:B------:R-:W-:Y:S02]  /*4680*/  SEL R0, RZ, 0x1, P0 ;  /* 0x00000001ff007807 */ /* 0x000fe40000000000 */
[----:B------:R-:W-:Y:S01]  /*4690*/  LOP3.LUT R29, R29, 0x1, RZ, 0x3c, !PT ;  /* 0x000000011d1d7812 */ /* 0x000fe200078e3cff */
[----:B------:R-:W-:Y:S01]  /*46a0*/  IMAD.U32 R8, RZ, RZ, UR9 ;  /* 0x00000009ff087e24 */ /* 0x000fe2000f8e00ff */
[----:B------:R-:W-:Y:S01]  /*46b0*/  @!UP1 UIADD3 UR9, UPT, UPT, UR7, 0x48, URZ ;  /* 0x0000004807099890 */ /* 0x000fe2000fffe0ff */
[----:B------:R-:W-:Y:S02]  /*46c0*/  LOP3.LUT R27, R27, R0, RZ, 0x3c, !PT ;  /* 0x000000001b1b7212 */ /* 0x000fe400078e3cff */
[----:B------:R-:W-:Y:S02]  /*46d0*/  SEL R28, R28, RZ, P0 ;  /* 0x000000ff1c1c7207 */ /* 0x000fe40000000000 */
[----:B------:R-:W-:Y:S01]  /*46e0*/  IMAD.U32 R9, RZ, RZ, UR8 ;  /* 0x00000008ff097e24 */ /* 0x000fe2000f8e00ff */
[----:B------:R-:W-:Y:S01]  /*46f0*/  @!P4 R2UR UR14, R8 ;  /* 0x00000000080ec2ca */ /* 0x000fe200000e0000 */
[----:B------:R-:W-:Y:S01]  /*4700*/  @!UP1 UIADD3 UR8, UPT, UPT, UR7, 0x6400, URZ ;  /* 0x0000640007089890 */ /* 0x000fe2000fffe0ff */
[----:B------:R-:W-:Y:S02]  /*4710*/  VOTEU.ALL UP1, P4 ;  /* 0x0000000000ff7886 */ /* 0x000fe40002020000 */
[----:B------:R-:W-:Y:S11]  /*4720*/  @!P4 R2UR UR15, R9 ;  /* 0x00000000090fc2ca */ /* 0x000ff600000e0000 */
[----:B------:R-:W-:Y:S02]  /*4730*/  @!UPT UIADD3 URZ, UPT, UPT, URZ, URZ, URZ ;  /* 0x000000fffffff290 */ /* 0x000fe4000fffe0ff */
[----:B------:R2:W-:Y:S01]  /*4740*/  @!UP1 UTMALDG.3D [UR8], [UR14], desc[UR18] ;  /* 0x000012080e0095b4 */ /* 0x0005e20008011000 */
[----:B------:R2:W-:Y:S01]  /*4750*/  @!P4 SYNCS.ARRIVE.TRANS64.RED.A0TR RZ, [UR7+0x48], R25 ;  /* 0x00004819ffffc9a7 */ /* 0x0005e20008300407 */
[----:B------:R-:W-:Y:S01]  /*4760*/  UPLOP3.LUT UP1, UPT, UPT, UPT, UPT, 0x80, 0x8 ;  /* 0x000000000008789c */ /* 0x000fe20003f2f070 */
[----:B------:R-:W-:Y:S01]  /*4770*/  SYNCS.ARRIVE.TRANS64.RED.A1T0 RZ, [UR13], RZ ;  /* 0x000000ffffff79a7 */ /* 0x000fe2000810040d */
[----:B------:R-:W-:Y:S09]  /*4780*/  @P3 BRA `(.L_x_77) ;  /* 0xfffffff000a03947 */ /* 0x000ff2000383ffff */
[----:B------:R-:W-:-:S04]  /*4790*/  SHF.L.U32 R2, R29, 0x1f, RZ ;  /* 0x0000001f1d027819 */ /* 0x000fc800000006ff */
[----:B------:R-:W1:Y:S02]  /*47a0*/  SYNCS.PHASECHK.TRANS64.TRYWAIT P0, [UR7+0x50], R2 ;  /* 0x00005002ff0075a7 */ /* 0x000e640008001107 */
[----:B-1----:R-:W-:Y:S05]  /*47b0*/  @!P0 BRA `(.L_x_78) ;  /* 0x0000004c00548947 */ /* 0x002fea0003800000 */
.L_x_166:
[----:B------:R-:W3:Y:S02]  /*47c0*/  SYNCS.PHASECHK.TRANS64.TRYWAIT P0, [UR7+0x58], R2 ;  /* 0x00005802ff0075a7 */ /* 0x000ee40008001107 */
[----:B---3--:R-:W-:Y:S05]  /*47d0*/  @!P0 BRA `(.L_x_79) ;  /* 0x0000004c00648947 */ /* 0x008fea0003800000 */
.L_x_168:
[----:B------:R-:W3:Y:S02]  /*47e0*/  SYNCS.PHASECHK.TRANS64.TRYWAIT P0, [UR7+0x60], R2 ;  /* 0x00006002ff0075a7 */ /* 0x000ee40008001107 */
[----:B---3--:R-:W-:Y:S05]  /*47f0*/  @!P0 BRA `(.L_x_80) ;  /* 0x0000004c00748947 */ /* 0x008fea0003800000 */
.L_x_170:
[----:B-1----:R-:W-:-:S07]  /*4800*/  MOV R0, UR7 ;  /* 0x0000000700007c02 */ /* 0x002fce0008000f00 */
.L_x_81:
[----:B-1----:R-:W-:-:S04]  /*4810*/  SHF.L.U32 R2, R29, 0x1f, RZ ;  /* 0x0000001f1d027819 */ /* 0x002fc800000006ff */
[----:B------:R1:W3:Y:S03]  /*4820*/  SYNCS.PHASECHK.TRANS64.TRYWAIT P0, [R0+URZ+0x68], R2 ;  /* 0x00006802000075a7 */ /* 0x0002e600080011ff */
[----:B---3--:R-:W-:Y:S05]  /*4830*/  @!P0 NANOSLEEP.SYNCS 0x989680 ;  /* 0x009896800000895d */ /* 0x008fea0003900000 */
[----:B------:R-:W3:Y:S02]  /*4840*/  @!P0 SYNCS.PHASECHK.TRANS64 P0, [R0+URZ+0x68], R2 ;  /* 0x00006802000085a7 */ /* 0x000ee400080010ff */
[----:B--23--:R-:W-:Y:S05]  /*4850*/  @P0 EXIT ;  /* 0x000000000000094d */ /* 0x00cfea0003800000 */
[----:B------:R-:W-:Y:S05]  /*4860*/  BRA `(.L_x_81) ;  /* 0xfffffffc00e87947 */ /* 0x000fea000383ffff */
.L_x_66:
[----:B------:R-:W-:-:S06]  /*4870*/  UISETP.GE.AND UP1, UPT, UR8, 0x4, UPT ;  /* 0x000000040800788c */ /* 0x000fcc000bf26270 */
[----:B------:R-:W-:-:S13]  /*4880*/  PLOP3.LUT P0, PT, PT, PT, UP1, 0x80, 0x8 ;  /* 0x000000000008781c */ /* 0x000fda0003f0f018 */
[----:B------:R-:W-:Y:S05]  /*4890*/  @!P0 EXIT ;  /* 0x000000000000894d */ /* 0x000fea0003800000 */
[----:B------:R-:W-:Y:S01]  /*48a0*/  BAR.SYNC.DEFER_BLOCKING 0x6, 0xa0 ;  /* 0x0182800000007b1d */ /* 0x000fe20000010000 */
[C---:B------:R-:W-:Y:S01]  /*48b0*/  IMAD.SHL.U32 R4, R101.reuse, 0x40, RZ ;  /* 0x0000004065047824 */ /* 0x040fe200078e00ff */
[----:B------:R-:W-:Y:S01]  /*48c0*/  SHF.R.U32.HI R3, RZ, 0x1, R101 ;  /* 0x00000001ff037819 */ /* 0x000fe20000011665 */
[C---:B------:R-:W-:Y:S01]  /*48d0*/  IMAD.U32 R46, R101.reuse, 0x10000, RZ ;  /* 0x00010000652e7824 */ /* 0x040fe200078e00ff */
[C---:B------:R-:W-:Y:S01]  /*48e0*/  R2P PR, R101.reuse, 0x6 ;  /* 0x0000000665007804 */ /* 0x040fe20000000000 */
[C---:B------:R-:W-:Y:S01]  /*48f0*/  IMAD.SHL.U32 R2, R101.reuse, 0x20, RZ ;  /* 0x0000002065027824 */ /* 0x040fe200078e00ff */
[----:B------:R-:W-:Y:S02]  /*4900*/  UMOV UR48, 0x400 ;  /* 0x0000040000307882 */ /* 0x000fe40000000000 */
[----:B------:R-:W1:Y:S01]  /*4910*/  LDC R91, c[0x0][0x370] ;  /* 0x0000dc00ff5b7b82 */ /* 0x000e620000000800 */
[----:B------:R-:W-:Y:S01]  /*4920*/  ULEA UR48, UR37, UR48, 0x18 ;  /* 0x0000003025307291 */ /* 0x000fe2000f8ec0ff */
[C---:B------:R-:W-:Y:S01]  /*4930*/  LOP3.LUT R5, R4.reuse, 0x1c0, RZ, 0xc0, !PT ;  /* 0x000001c004057812 */ /* 0x040fe200078ec0ff */
[----:B------:R-:W-:Y:S01]  /*4940*/  IMAD.SHL.U32 R92, R101, 0x8, RZ ;  /* 0x00000008655c7824 */ /* 0x000fe200078e00ff */
[----:B------:R-:W-:Y:S01]  /*4950*/  LOP3.LUT R4, R4, 0x200, RZ, 0xc0, !PT ;  /* 0x0000020004047812 */ /* 0x000fe200078ec0ff */
[----:B------:R-:W-:Y:S01]  /*4960*/  IMAD.MOV.U32 R99, RZ, RZ, 0x20 ;  /* 0x00000020ff637424 */ /* 0x000fe200078e00ff */
[----:B------:R-:W-:Y:S01]  /*4970*/  LOP3.LUT R3, R5, 0x8, R3, 0xf8, !PT ;  /* 0x0000000805037812 */ /* 0x000fe200078ef803 */
[----:B------:R-:W-:Y:S01]  /*4980*/  UIADD3 UR4, UPT, UPT, UR48, 0x400, URZ ;  /* 0x0000040030047890 */ /* 0x000fe2000fffe0ff */
[----:B------:R-:W2:Y:S01]  /*4990*/  LDC R42, c[0x0][0xb0c] ;  /* 0x0002c300ff2a7b82 */ /* 0x000ea20000000800 */
[----:B------:R-:W-:Y:S01]  /*49a0*/  LOP3.LUT R46, R46, 0x600000, RZ, 0xc0, !PT ;  /* 0x006000002e2e7812 */ /* 0x000fe200078ec0ff */
[----:B------:R-:W-:Y:S01]  /*49b0*/  IMAD.MOV.U32 R98, RZ, RZ, 0x1 ;  /* 0x00000001ff627424 */ /* 0x000fe200078e00ff */
[----:B------:R-:W-:Y:S01]  /*49c0*/  LOP3.LUT R2, R4, 0xc00, R2, 0xf8, !PT ;  /* 0x00000c0004027812 */ /* 0x000fe200078ef802 */
[----:B------:R-:W-:Y:S01]  /*49d0*/  IMAD.MOV.U32 R45, RZ, RZ, RZ ;  /* 0x000000ffff2d7224 */ /* 0x000fe200078e00ff */
[----:B------:R-:W-:-:S02]  /*49e0*/  LOP3.LUT R92, R3, 0x38, R92, 0x78, !PT ;  /* 0x00000038035c7812 */ /* 0x000fc400078e785c */
[----:B------:R-:W-:Y:S02]  /*49f0*/  CS2R R96, SRZ ;  /* 0x0000000000607805 */ /* 0x000fe4000001ff00 */
[----:B------:R-:W-:Y:S01]  /*4a00*/  SEL R100, R99, 0xffffffe0, !P2 ;  /* 0xffffffe063647807 */ /* 0x000fe20005000000 */
[----:B------:R-:W4:Y:S01]  /*4a10*/  LDC R89, c[0x0][0xb20] ;  /* 0x0002c800ff597b82 */ /* 0x000f220000000800 */
[----:B------:R-:W3:Y:S01]  /*4a20*/  LDS R0, [UR48+0x130] ;  /* 0x00013030ff007984 */ /* 0x000ee20008000800 */
[----:B------:R-:W-:Y:S01]  /*4a30*/  LOP3.LUT R92, R2, R92, RZ, 0xfc, !PT ;  /* 0x0000005c025c7212 */ /* 0x000fe200078efcff */
[----:B------:R-:W-:Y:S01]  /*4a40*/  IMAD.MOV.U32 R104, RZ, RZ, RZ ;  /* 0x000000ffff687224 */ /* 0x000fe200078e00ff */
[----:B------:R-:W-:Y:S01]  /*4a50*/  LOP3.LUT R101, R101, 0x60, RZ, 0xc0, !PT ;  /* 0x0000006065657812 */ /* 0x000fe200078ec0ff */
[----:B------:R-:W-:Y:S01]  /*4a60*/  IMAD.U32 R94, RZ, RZ, UR4 ;  /* 0x00000004ff5e7e24 */ /* 0x000fe2000f8e00ff */
[----:B------:R-:W-:Y:S01]  /*4a70*/  SEL R99, R99, 0xffffffe0, !P1 ;  /* 0xffffffe063637807 */ /* 0x000fe20004800000 */
[----:B------:R-:W1:Y:S01]  /*4a80*/  LDCU.64 UR52, c[0x0][0x348] ;  /* 0x00006900ff3477ac */ /* 0x000e620008000a00 */
[----:B------:R-:W1:Y:S01]  /*4a90*/  LDC R41, c[0x0][0xb30] ;  /* 0x0002cc00ff297b82 */ /* 0x000e620000000800 */
[----:B------:R-:W1:Y:S01]  /*4aa0*/  LDCU.64 UR38, c[0x0][0x888] ;  /* 0x00011100ff2677ac */ /* 0x000e620008000a00 */
[----:B------:R-:W1:Y:S06]  /*4ab0*/  LDCU.64 UR44, c[0x0][0x890] ;  /* 0x00011200ff2c77ac */ /* 0x000e6c0008000a00 */
[----:B------:R-:W1:Y:S01]  /*4ac0*/  LDC.64 R84, c[0x0][0xb10] ;  /* 0x0002c400ff547b82 */ /* 0x000e620000000a00 */
[----:B------:R-:W-:Y:S01]  /*4ad0*/  UMOV UR49, URZ ;  /* 0x000000ff00317c82 */ /* 0x000fe20008000000 */
[----:B------:R-:W-:-:S06]  /*4ae0*/  UMOV UR51, URZ ;  /* 0x000000ff00337c82 */ /* 0x000fcc0008000000 */
[----:B------:R-:W1:Y:S08]  /*4af0*/  LDC.64 R38, c[0x0][0xb18] ;  /* 0x0002c600ff267b82 */ /* 0x000e700000000a00 */
[----:B------:R-:W1:Y:S08]  /*4b00*/  LDC.64 R36, c[0x0][0xb28] ;  /* 0x0002ca00ff247b82 */ /* 0x000e700000000a00 */
[----:B------:R-:W1:Y:S01]  /*4b10*/  LDC.64 R82, c[0x0][0x8b0] ;  /* 0x00022c00ff527b82 */ /* 0x000e620000000a00 */
[----:B---3--:R-:W-:-:S07]  /*4b20*/  IMAD.IADD R46, R0, 0x1, R46 ;  /* 0x00000001002e7824 */ /* 0x008fce00078e022e */
[----:B------:R-:W3:Y:S08]  /*4b30*/  LDC.64 R80, c[0x0][0x8a8] ;  /* 0x00022a00ff507b82 */ /* 0x000ef00000000a00 */
[----:B--2-4-:R-:W1:Y:S02]  /*4b40*/  LDC R90, c[0x0][0x374] ;  /* 0x0000dd00ff5a7b82 */ /* 0x014e640000000800 */
.L_x_125:
[----:B------:R-:W-:Y:S02]  /*4b50*/  LEA R0, R104, UR48, 0x3 ;  /* 0x0000003068007c11 */ /* 0x000fe4000f8e18ff */
[----:B------:R-:W-:Y:S02]  /*4b60*/  SHF.L.U32 R2, R96, 0x1f, RZ ;  /* 0x0000001f60027819 */ /* 0x000fe400000006ff */
[----:B-1----:R-:W-:Y:S02]  /*4b70*/  LEA R16, R104, UR48, 0x4 ;  /* 0x0000003068107c11 */ /* 0x002fe4000f8e20ff */
[----:B------:R-:W2:Y:S02]  /*4b80*/  SYNCS.PHASECHK.TRANS64.TRYWAIT P0, [R0+URZ+0x80], R2 ;  /* 0x00008002000075a7 */ /* 0x000ea400080011ff */
[----:B--2---:R-:W-:Y:S05]  /*4b90*/  @!P0 BRA `(.L_x_82) ;  /* 0x0000004800a48947 */ /* 0x004fea0003800000 */
.L_x_171:
[----:B------:R-:W4:Y:S01]  /*4ba0*/  LDC.64 R10, c[0x0][0xb10] ;  /* 0x0002c400ff0a7b82 */ /* 0x000f220000000a00 */
[----:B------:R-:W3:Y:S01]  /*4bb0*/  LDS.128 R16, [R16+0x110] ;  /* 0x0001100010107984 */ /* 0x000ee20000000c00 */
[----:B-1----:R-:W-:Y:S01]  /*4bc0*/  ISETP.NE.AND P1, PT, R41, 0x1, PT ;  /* 0x000000012900780c */ /* 0x002fe20003f25270 */
[----:B--2---:R-:W-:Y:S01]  /*4bd0*/  VIADD R0, R0, 0x90 ;  /* 0x0000009000007836 */ /* 0x004fe20000000000 */
[----:B------:R-:W-:Y:S04]  /*4be0*/  ISETP.GE.AND P0, PT, R40, 0x1, PT ;  /* 0x000000012800780c */ /* 0x000fe80003f06270 */
[----:B------:R-:W1:Y:S01]  /*4bf0*/  LDC.64 R8, c[0x0][0xb18] ;  /* 0x0002c600ff087b82 */ /* 0x000e620000000a00 */
[----:B------:R-:W-:Y:S01]  /*4c00*/  PRMT R0, RZ, 0x654, R0 ;  /* 0x00000654ff007816 */ /* 0x000fe20000000000 */
[----:B------:R-:W-:Y:S01]  /*4c10*/  @!PT LDS RZ, [RZ] ;  /* 0x00000000fffff984 */ /* 0x000fe20000000800 */
[----:B------:R-:W-:Y:S01]  /*4c20*/  @!PT LDS RZ, [RZ] ;  /* 0x00000000fffff984 */ /* 0x000fe20000000800 */
[----:B------:R-:W-:Y:S01]  /*4c30*/  @!PT LDS RZ, [RZ] ;  /* 0x00000000fffff984 */ /* 0x000fe20000000800 */
[----:B------:R-:W-:Y:S01]  /*4c40*/  @!PT LDS RZ, [RZ] ;  /* 0x00000000fffff984 */ /* 0x000fe20000000800 */
[----:B------:R2:W-:Y:S06]  /*4c50*/  MEMBAR.ALL.CTA ;  /* 0x0000000000007992 */ /* 0x0005ec0000008000 */
[----:B--2---:R-:W2:Y:S01]  /*4c60*/  FENCE.VIEW.ASYNC.S ;  /* 0x00000000000073c6 */ /* 0x004ea20000000000 */
[----:B------:R-:W1:Y:S08]  /*4c70*/  @!P1 LDC R12, c[0x0][0xb20] ;  /* 0x0002c800ff0c9b82 */ /* 0x000e700000000800 */
[----:B------:R-:W1:Y:S01]  /*4c80*/  @!P1 LDC R7, c[0x0][0xb0c] ;  /* 0x0002c300ff079b82 */ /* 0x000e620000000800 */
[----:B--2---:R2:W-:Y:S01]  /*4c90*/  SYNCS.ARRIVE.TRANS64.RED.A1T0 RZ, [R0+URZ], RZ ;  /* 0x000000ff00ff79a7 */ /* 0x0045e200081004ff */
[----:B---3--:R-:W-:Y:S04]  /*4ca0*/  LOP3.LUT P4, RZ, R18, 0x1, RZ, 0xc0, !PT ;  /* 0x0000000112ff7812 */ /* 0x008fe8000788c0ff */
[----:B------:R-:W-:Y:S09]  /*4cb0*/  P2R R102, PR, RZ, 0x10 ;  /* 0x00000010ff667803 */ /* 0x000ff20000000000 */
[----:B------:R-:W-:Y:S02]  /*4cc0*/  @P4 MOV R44, R16 ;  /* 0x00000010002c4202 */ /* 0x000fe40000000f00 */
[----:B------:R-:W-:Y:S01]  /*4cd0*/  @P4 LOP3.LUT R43, R17, 0xffff, RZ, 0xc0, !PT ;  /* 0x0000ffff112b4812 */ /* 0x000fe200078ec0ff */
[----:B--2-4-:R-:W-:Y:S06]  /*4ce0*/  @!P0 BRA `(.L_x_83) ;  /* 0x0000000000a48947 */ /* 0x014fec0003800000 */
[----:B------:R-:W-:Y:S01]  /*4cf0*/  IMAD.HI.U32 R0, R90, R39, RZ ;  /* 0x000000275a007227 */ /* 0x000fe200078e00ff */
[----:B------:R-:W-:Y:S02]  /*4d00*/  ISETP.NE.AND P0, PT, R38, 0x1, PT ;  /* 0x000000012600780c */ /* 0x000fe40003f05270 */
[----:B------:R-:W-:Y:S01]  /*4d10*/  ISETP.NE.AND P2, PT, R40, 0x1, PT ;  /* 0x000000012800780c */ /* 0x000fe20003f45270 */
[----:B------:R-:W-:Y:S01]  /*4d20*/  IMAD.HI.U32 R4, R91, R84, RZ ;  /* 0x000000545b047227 */ /* 0x000fe200078e00ff */
[----:B------:R-:W-:Y:S02]  /*4d30*/  SHF.R.U32.HI R0, RZ, R89, R0 ;  /* 0x00000059ff007219 */ /* 0x000fe40000011600 */
[----:B------:R-:W-:Y:S01]  /*4d40*/  ISETP.NE.AND P3, PT, R42, 0x1, PT ;  /* 0x000000012a00780c */ /* 0x000fe20003f65270 */
[----:B------:R-:W-:Y:S01]  /*4d50*/  IMAD.HI.U32 R6, R43, R39, RZ ;  /* 0x000000272b067227 */ /* 0x000fe200078e00ff */
[-C--:B------:R-:W-:Y:S02]  /*4d60*/  SHF.R.U32.HI R4, RZ, R85.reuse, R4 ;  /* 0x00000055ff047219 */ /* 0x080fe40000011604 */
[----:B------:R-:W-:Y:S01]  /*4d70*/  SEL R0, R90, R0, !P0 ;  /* 0x000000005a007207 */ /* 0x000fe20004000000 */
[----:B------:R-:W-:Y:S01]  /*4d80*/  IMAD.HI.U32 R5, R44, R84, RZ ;  /* 0x000000542c057227 */ /* 0x000fe200078e00ff */
[----:B------:R-:W-:Y:S03]  /*4d90*/  SEL R4, R91, R4, !P3 ;  /* 0x000000045b047207 */ /* 0x000fe60005800000 */
[-C--:B------:R-:W-:Y:S01]  /*4da0*/  IMAD.HI.U32 R3, R0, R36.reuse, RZ ;  /* 0x0000002400037227 */ /* 0x080fe200078e00ff */
[----:B------:R-:W-:Y:S03]  /*4db0*/  SHF.R.U32.HI R5, RZ, R85, R5 ;  /* 0x00000055ff057219 */ /* 0x000fe60000011605 */
[----:B------:R-:W-:Y:S01]  /*4dc0*/  IMAD.HI.U32 R2, R4, R36, RZ ;  /* 0x0000002404027227 */ /* 0x000fe200078e00ff */
[----:B------:R-:W-:Y:S02]  /*4dd0*/  @P2 SHF.R.U32.HI R0, RZ, R37, R3 ;  /* 0x00000025ff002219 */ /* 0x000fe40000011603 */
[----:B------:R-:W-:Y:S02]  /*4de0*/  SHF.R.U32.HI R3, RZ, R89, R6 ;  /* 0x00000059ff037219 */ /* 0x000fe40000011606 */
[----:B------:R-:W-:Y:S01]  /*4df0*/  @P2 SHF.R.U32.HI R4, RZ, R37, R2 ;  /* 0x00000025ff042219 */ /* 0x000fe20000011602 */
[----:B------:R-:W-:Y:S01]  /*4e00*/  IMAD R0, R40, R0, RZ ;  /* 0x0000000028007224 */ /* 0x000fe200078e02ff */
[----:B------:R-:W-:Y:S02]  /*4e10*/  SEL R3, R43, R3, !P0 ;  /* 0x000000032b037207 */ /* 0x000fe40004000000 */
[----:B------:R-:W-:Y:S01]  /*4e20*/  SEL R2, R44, R5, !P3 ;  /* 0x000000052c027207 */ /* 0x000fe20005800000 */
[----:B------:R-:W-:Y:S01]  /*4e30*/  IMAD R5, R40, R4, RZ ;  /* 0x0000000428057224 */ /* 0x000fe200078e02ff */
[C---:B------:R-:W-:Y:S01]  /*4e40*/  ISETP.GE.AND P0, PT, R3.reuse, R0, PT ;  /* 0x000000000300720c */ /* 0x040fe20003f06270 */
[C---:B------:R-:W-:Y:S03]  /*4e50*/  IMAD.HI.U32 R0, R3.reuse, R36, RZ ;  /* 0x0000002403007227 */ /* 0x040fe600078e00ff */
[C---:B------:R-:W-:Y:S02]  /*4e60*/  ISETP.GE.OR P0, PT, R2.reuse, R5, P0 ;  /* 0x000000050200720c */ /* 0x040fe40000706670 */
[----:B------:R-:W-:Y:S04]  /*4e70*/  SHF.R.U32.HI R0, RZ, R37, R0 ;  /* 0x00000025ff007219 */ /* 0x000fe80000011600 */
[C---:B------:R-:W-:Y:S05]  /*4e80*/  SEL R6, R3.reuse, R0, !P2 ;  /* 0x0000000003067207 */ /* 0x040fea0005000000 */
        /* <DEDUP_REMOVED lines=14> */
[----:B------:R-:W-:Y:S07]  /*4f70*/  IMAD R43, R3, R38, R43 ;  /* 0x00000026032b7224 */ /* 0x000fee00078e022b */
.L_x_83:
[----:B-1----:R-:W-:Y:S01]  /*4f80*/  @!P1 ISETP.NE.AND P0, PT, R8, 0x1, PT ;  /* 0x000000010800980c */ /* 0x002fe20003f05270 */
[----:B------:R-:W-:Y:S01]  /*4f90*/  @!P1 IMAD.HI.U32 R2, R43, R9, RZ ;  /* 0x000000092b029227 */ /* 0x000fe200078e00ff */
[----:B------:R-:W-:Y:S01]  /*4fa0*/  R2UR UR42, R15 ;  /* 0x000000000f2a72ca */ /* 0x000fe200000e0000 */
[----:B------:R-:W-:Y:S01]  /*4fb0*/  BSSY.RECONVERGENT B6, `(.L_x_84) ;  /* 0x0000031000067945 */ /* 0x000fe20003800200 */
[----:B------:R-:W-:Y:S01]  /*4fc0*/  R2UR UR41, R14 ;  /* 0x000000000e2972ca */ /* 0x000fe200000e0000 */
[----:B------:R-:W-:Y:S01]  /*4fd0*/  @!P1 IMAD.HI.U32 R0, R44, R10, RZ ;  /* 0x0000000a2c009227 */ /* 0x000fe200078e00ff */
[----:B------:R-:W-:Y:S02]  /*4fe0*/  @!P1 SHF.R.U32.HI R2, RZ, R12, R2 ;  /* 0x0000000cff029219 */ /* 0x000fe40000011602 */
[----:B------:R-:W-:Y:S01]  /*4ff0*/  @!P1 ISETP.NE.AND P2, PT, R7, 0x1, PT ;  /* 0x000000010700980c */ /* 0x000fe20003f45270 */
[----:B------:R-:W-:Y:S01]  /*5000*/  VIADD R104, R104, 0x1 ;  /* 0x0000000168687836 */ /* 0x000fe20000000000 */
[----:B------:R-:W-:Y:S02]  /*5010*/  @!P1 SEL R2, R43, R2, !P0 ;  /* 0x000000022b029207 */ /* 0x000fe40004000000 */
[----:B------:R-:W-:Y:S02]  /*5020*/  @!P1 SHF.R.U32.HI R0, RZ, R11, R0 ;  /* 0x0000000bff009219 */ /* 0x000fe40000011600 */
[----:B------:R-:W-:Y:S01]  /*5030*/  LOP3.LUT P0, RZ, R94, 0x3f0, RZ, 0xc0, !PT ;  /* 0x000003f05eff7812 */ /* 0x000fe2000780c0ff */
[----:B------:R-:W-:Y:S01]  /*5040*/  USHF.L.U32 UR42, UR42, 0x6, URZ ;  /* 0x000000062a2a7899 */ /* 0x000fe200080006ff */
[----:B------:R-:W-:Y:S01]  /*5050*/  @!P1 SEL R3, R44, R0, !P2 ;  /* 0x000000002c039207 */ /* 0x000fe20005000000 */
[----:B------:R-:W-:Y:S01]  /*5060*/  USHF.L.U32 UR41, UR41, 0x8, URZ ;  /* 0x0000000829297899 */ /* 0x000fe200080006ff */
[----:B------:R-:W-:Y:S03]  /*5070*/  @P4 SHF.R.U32.HI R95, RZ, 0x10, R17 ;  /* 0x00000010ff5f4819 */ /* 0x000fe60000011611 */
[----:B------:R-:W-:Y:S02]  /*5080*/  @!P1 IMAD.IADD R0, R2, 0x1, -R3 ;  /* 0x0000000102009824 */ /* 0x000fe400078e0a03 */
[----:B------:R-:W-:Y:S02]  /*5090*/  @!P1 IMAD.IADD R2, R3, 0x1, -R2 ;  /* 0x0000000103029824 */ /* 0x000fe400078e0a02 */
[----:B------:R-:W-:Y:S02]  /*50a0*/  @!P1 IMAD R44, R0, R7, R44 ;  /* 0x00000007002c9224 */ /* 0x000fe400078e022c */
[----:B------:R-:W-:Y:S01]  /*50b0*/  @!P1 IMAD R43, R2, R8, R43 ;  /* 0x00000008022b9224 */ /* 0x000fe200078e022b */
[----:B------:R-:W-:Y:S06]  /*50c0*/  @!P0 BRA `(.L_x_85) ;  /* 0x00000000007c8947 */ /* 0x000fec0003800000 */
[----:B------:R-:W1:Y:S01]  /*50d0*/  LDCU.64 UR8, c[0x4][0x80] ;  /* 0x01001000ff0877ac */ /* 0x000e620008000a00 */
[----:B------:R-:W-:Y:S01]  /*50e0*/  MOV R2, 0x0 ;  /* 0x0000000000027802 */ /* 0x000fe20000000f00 */
[----:B------:R-:W-:Y:S02]  /*50f0*/  HFMA2 R12, -RZ, RZ, 0, 5.9604644775390625e-08 ;  /* 0x00000001ff0c7431 */ /* 0x000fe400000001ff */
[----:B------:R-:W-:Y:S01]  /*5100*/  IMAD.MOV.U32 R8, RZ, RZ, 0x70 ;  /* 0x00000070ff087424 */ /* 0x000fe200078e00ff */
[----:B------:R2:W3:Y:S01]  /*5110*/  LDC.64 R14, c[0x4][R2] ;  /* 0x01000000020e7b82 */ /* 0x0004e20000000a00 */
[----:B------:R-:W4:Y:S01]  /*5120*/  LDCU.64 UR6, c[0x4][0x88] ;  /* 0x01001100ff0677ac */ /* 0x000f220008000a00 */
[----:B------:R-:W-:Y:S01]  /*5130*/  IMAD.MOV.U32 R13, RZ, RZ, RZ ;  /* 0x000000ffff0d7224 */ /* 0x000fe200078e00ff */
[----:B------:R-:W2:Y:S01]  /*5140*/  LDCU.64 UR4, c[0x4][0x8] ;  /* 0x01000100ff0477ac */ /* 0x000ea20008000a00 */
[----:B-1----:R-:W-:Y:S01]  /*5150*/  MOV R5, UR9 ;  /* 0x0000000900057c02 */ /* 0x002fe20008000f00 */
[----:B------:R-:W-:Y:S01]  /*5160*/  IMAD.U32 R4, RZ, RZ, UR8 ;  /* 0x00000008ff047e24 */ /* 0x000fe2000f8e00ff */
[----:B----4-:R-:W-:Y:S01]  /*5170*/  MOV R7, UR7 ;  /* 0x0000000700077c02 */ /* 0x010fe20008000f00 */
[----:B------:R-:W-:Y:S01]  /*5180*/  IMAD.U32 R6, RZ, RZ, UR6 ;  /* 0x00000006ff067e24 */ /* 0x000fe2000f8e00ff */
[----:B--2---:R-:W-:Y:S01]  /*5190*/  MOV R11, UR5 ;  /* 0x00000005000b7c02 */ /* 0x004fe20008000f00 */
[----:B------:R-:W-:Y:S02]  /*51a0*/  IMAD.U32 R10, RZ, RZ, UR4 ;  /* 0x00000004ff0a7e24 */ /* 0x000fe4000f8e00ff */
[----:B------:R-:W-:Y:S07]  /*51b0*/  LEPC R20, `(.L_x_86) ;  /* 0x000000001014794e */ /* 0x000fee0000000000 */
[----:B---3-5:R-:W-:Y:S05]  /*51c0*/  CALL.ABS.NOINC R14 ;  /* 0x000000000e007343 */ /* 0x028fea0003c00000 */
.L_x_86:
[----:B------:R-:W1:Y:S01]  /*51d0*/  LDCU.64 UR8, c[0x4][0x80] ;  /* 0x01001000ff0877ac */ /* 0x000e620008000a00 */
[----:B------:R-:W2:Y:S01]  /*51e0*/  LDC.64 R2, c[0x4][R2] ;  /* 0x0100000002027b82 */ /* 0x000ea20000000a00 */
[----:B------:R-:W-:Y:S02]  /*51f0*/  HFMA2 R12, -RZ, RZ, 0, 5.9604644775390625e-08 ;  /* 0x00000001ff0c7431 */ /* 0x000fe400000001ff */
[----:B------:R-:W-:Y:S02]  /*5200*/  IMAD.MOV.U32 R8, RZ, RZ, 0x70 ;  /* 0x00000070ff087424 */ /* 0x000fe400078e00ff */
[----:B------:R-:W-:Y:S01]  /*5210*/  IMAD.MOV.U32 R13, RZ, RZ, RZ ;  /* 0x000000ffff0d7224 */ /* 0x000fe200078e00ff */
[----:B------:R-:W3:Y:S01]  /*5220*/  LDCU.64 UR6, c[0x4][0x88] ;  /* 0x01001100ff0677ac */ /* 0x000ee20008000a00 */
[----:B------:R-:W4:Y:S01]  /*5230*/  LDCU.64 UR4, c[0x4][0x8] ;  /* 0x01000100ff0477ac */ /* 0x000f220008000a00 */
[----:B-1----:R-:W-:Y:S02]  /*5240*/  MOV R4, UR8 ;  /* 0x0000000800047c02 */ /* 0x002fe40008000f00 */
[----:B------:R-:W-:Y:S02]  /*5250*/  MOV R5, UR9 ;  /* 0x0000000900057c02 */ /* 0x000fe40008000f00 */
[----:B---3--:R-:W-:Y:S01]  /*5260*/  MOV R7, UR7 ;  /* 0x0000000700077c02 */ /* 0x008fe20008000f00 */
[----:B------:R-:W-:Y:S01]  /*5270*/  IMAD.U32 R6, RZ, RZ, UR6 ;  /* 0x00000006ff067e24 */ /* 0x000fe2000f8e00ff */
[----:B----4-:R-:W-:Y:S01]  /*5280*/  MOV R11, UR5 ;  /* 0x00000005000b7c02 */ /* 0x010fe20008000f00 */
[----:B------:R-:W-:Y:S02]  /*5290*/  IMAD.U32 R10, RZ, RZ, UR4 ;  /* 0x00000004ff0a7e24 */ /* 0x000fe4000f8e00ff */
[----:B------:R-:W-:Y:S07]  /*52a0*/  LEPC R20, `(.L_x_85) ;  /* 0x000000001014794e */ /* 0x000fee0000000000 */
[----:B--2---:R-:W-:Y:S05]  /*52b0*/  CALL.ABS.NOINC R2 ;  /* 0x0000000002007343 */ /* 0x004fea0003c00000 */
.L_x_85:
[----:B------:R-:W-:Y:S05]  /*52c0*/  BSYNC.RECONVERGENT B6 ;  /* 0x0000000000067941 */ /* 0x000fea0003800200 */
.L_x_84:
[----:B------:R-:W-:Y:S01]  /*52d0*/  ISETP.NE.U32.AND P4, PT, R82, RZ, PT ;  /* 0x000000ff5200720c */ /* 0x000fe20003f85070 */
[----:B------:R-:W-:Y:S01]  /*52e0*/  UISETP.NE.AND UP2, UPT, UR50, URZ, UPT ;  /* 0x000000ff3200728c */ /* 0x000fe2000bf45270 */
[----:B------:R-:W-:Y:S01]  /*52f0*/  ISETP.NE.U32.AND P2, PT, RZ, UR38, PT ;  /* 0x00000026ff007c0c */ /* 0x000fe2000bf45070 */
[----:B------:R-:W-:Y:S01]  /*5300*/  UISETP.NE.U32.AND UP1, UPT, UR44, URZ, UPT ;  /* 0x000000ff2c00728c */ /* 0x000fe2000bf25070 */
[----:B------:R-:W-:Y:S01]  /*5310*/  ISETP.NE.AND.EX P4, PT, R83, RZ, PT, P4 ;  /* 0x000000ff5300720c */ /* 0x000fe20003f85340 */
[----:B------:R-:W-:Y:S01]  /*5320*/  UPLOP3.LUT UP0, UPT, UPT, UPT, UPT, 0x40, 0x4 ;  /* 0x000000000004789c */ /* 0x000fe20003f0e870 */
[----:B------:R-:W-:Y:S01]  /*5330*/  ISETP.NE.AND.EX P2, PT, RZ, UR39, PT, P2 ;  /* 0x00000027ff007c0c */ /* 0x000fe2000bf45320 */
[----:B------:R-:W-:Y:S01]  /*5340*/  UISETP.NE.AND.EX UP1, UPT, UR45, URZ, UPT, UP1 ;  /* 0x000000ff2d00728c */ /* 0x000fe2000bf25310 */
[----:B------:R-:W-:Y:S04]  /*5350*/  PLOP3.LUT P1, PT, PT, PT, UP2, 0x80, 0x8 ;  /* 0x000000000008781c */ /* 0x000fe80003f2f028 */
[----:B------:R-:W-:Y:S06]  /*5360*/  @UP2 UPLOP3.LUT UP0, UPT, UPT, UPT, UP1, 0x80, 0x8 ;  /* 0x000000000008289c */ /* 0x000fec0003f0f010 */
[----:B------:R-:W-:Y:S01]  /*5370*/  PLOP3.LUT P0, PT, PT, PT, UP0, 0x80, 0x8 ;  /* 0x000000000008781c */ /* 0x000fe20003f0f008 */
[----:B------:R-:W-:Y:S01]  /*5380*/  @!UPT UIADD3 URZ, UPT, UPT, URZ, URZ, URZ ;  /* 0x000000fffffff290 */ /* 0x000fe2000fffe0ff */
[----:B------:R-:W-:Y:S11]  /*5390*/  BRA.U !UP1, `(.L_x_87) ;  /* 0x0000000109387547 */ /* 0x000ff6000b800000 */
[----:B------:R-:W-:Y:S01]  /*53a0*/  UISETP.NE.U32.AND UP0, UPT, UR38, URZ, UPT ;  /* 0x000000ff2600728c */ /* 0x000fe2000bf05070 */
[----:B------:R-:W-:Y:S02]  /*53b0*/  HFMA2 R0, -RZ, RZ, 0, 5.9604644775390625e-08 ;  /* 0x00000001ff007431 */ /* 0x000fe400000001ff */
[----:B------:R-:W-:Y:S01]  /*53c0*/  IMAD.MOV.U32 R88, RZ, RZ, 0x1 ;  /* 0x00000001ff587424 */ /* 0x000fe200078e00ff */
[----:B------:R-:W-:Y:S06]  /*53d0*/  UISETP.NE.AND.EX UP0, UPT, UR39, URZ, UPT, UP0 ;  /* 0x000000ff2700728c */ /* 0x000fec000bf05300 */
[----:B------:R-:W-:Y:S05]  /*53e0*/  PLOP3.LUT P3, PT, PT, PT, UP0, 0x80, 0x8 ;  /* 0x000000000008781c */ /* 0x000fea0003f6f008 */
[----:B------:R-:W1:Y:S01]  /*53f0*/  @UP0 LDCU.64 UR6, c[0x0][0x888] ;  /* 0x00011100ff0607ac */ /* 0x000e620008000a00 */
[----:B------:R-:W-:Y:S07]  /*5400*/  @UP0 UIMAD UR4, UR36, UR44, URZ ;  /* 0x0000002c240402a4 */ /* 0x000fee000f8e02ff */
[----:B------:R-:W-:Y:S01]  /*5410*/  @!P3 PRMT R88, R0, 0x7610, R88 ;  /* 0x000076100058b816 */ /* 0x000fe20000000058 */
[----:B-1----:R-:W-:Y:S03]  /*5420*/  @UP0 UIMAD.WIDE UR6, UR4, 0x4, UR6 ;  /* 0x00000004040608a5 */ /* 0x002fe6000f8e0206 */
[----:B------:R-:W1:Y:S03]  /*5430*/  @!UP0 LDCU UR4, c[0x0][0x880] ;  /* 0x00011000ff0487ac */ /* 0x000e660008000800 */
[----:B------:R-:W-:Y:S01]  /*5440*/  IMAD.U32 R2, RZ, RZ, UR6 ;  /* 0x00000006ff027e24 */ /* 0x000fe2000f8e00ff */
[----:B------:R-:W-:Y:S05]  /*5450*/  MOV R3, UR7 ;  /* 0x0000000700037c02 */ /* 0x000fea0008000f00 */
[----:B-----5:R2:W5:Y:S02]  /*5460*/  @P3 LDG.E R49, desc[UR46][R2.64] ;  /* 0x0000002e02313981 */ /* 0x020564000c1e1900 */
[----:B-12---:R-:W-:Y:S02]  /*5470*/  @!P3 IMAD.U32 R49, RZ, RZ, UR4 ;  /* 0x00000004ff31be24 */ /* 0x006fe4000f8e00ff */
.L_x_87:
[----:B------:R-:W-:Y:S05]  /*5480*/  @!P4 BRA `(.L_x_88) ;  /* 0x000000000020c947 */ /* 0x000fea0003800000 */
[----:B------:R-:W-:Y:S04]  /*5490*/  ISETP.NE.U32.AND P3, PT, R80, RZ, PT ;  /* 0x000000ff5000720c */ /* 0x000fe80003f65070 */
[----:B------:R-:W-:Y:S11]  /*54a0*/  ISETP.NE.AND.EX P3, PT, R81, RZ, PT, P3 ;  /* 0x000000ff5100720c */ /* 0x000ff60003f65330 */
[----:B------:R-:W-:Y:S02]  /*54b0*/  @!UPT UIADD3 URZ, UPT, UPT, URZ, URZ, URZ ;  /* 0x000000fffffff290 */ /* 0x000fe4000fffe0ff */
[----:B------:R-:W1:Y:S01]  /*54c0*/  @P3 LDC.64 R2, c[0x0][0x8a8] ;  /* 0x00022a00ff023b82 */ /* 0x000e620000000a00 */
[----:B------:R-:W-:Y:S04]  /*54d0*/  @P3 IMAD R0, R82, UR36, RZ ;  /* 0x0000002452003c24 */ /* 0x000fe8000f8e02ff */
[----:B-1----:R-:W-:Y:S05]  /*54e0*/  @P3 IMAD.WIDE R2, R0, 0x4, R2 ;  /* 0x0000000400023825 */ /* 0x002fea00078e0202 */
[----:B-----5:R1:W5:Y:S02]  /*54f0*/  @P3 LDG.E R47, desc[UR46][R2.64] ;  /* 0x0000002e022f3981 */ /* 0x020364000c1e1900 */
[----:B-1----:R-:W2:Y:S02]  /*5500*/  @!P3 LDC R47, c[0x0][0x8a0] ;  /* 0x00022800ff2fbb82 */ /* 0x002ea40000000800 */
.L_x_88:
[----:B-----5:R-:W-:Y:S01]  /*5510*/  FSETP.NEU.AND P3, PT, R49, RZ, PT ;  /* 0x000000ff3100720b */ /* 0x020fe20003f6d000 */
[----:B------:R-:W-:Y:S01]  /*5520*/  IMAD.SHL.U32 R66, R92, 0x2, RZ ;  /* 0x000000025c427824 */ /* 0x000fe200078e00ff */
[----:B------:R-:W-:Y:S01]  /*5530*/  SEL R4, RZ, 0xffffffff, P2 ;  /* 0xffffffffff047807 */ /* 0x000fe20001000000 */
[----:B------:R-:W-:Y:S01]  /*5540*/  BSSY B1, `(.L_x_89) ;  /* 0x0000043000017945 */ /* 0x000fe20003800000 */
[----:B------:R-:W-:Y:S01]  /*5550*/  @P1 LOP3.LUT P2, RZ, R88, 0xff, RZ, 0xc0, !PT ;  /* 0x000000ff58ff1812 */ /* 0x000fe2000784c0ff */
[----:B------:R-:W-:Y:S01]  /*5560*/  VIADD R107, R66, UR48 ;  /* 0x00000030426b7c36 */ /* 0x000fe20008000000 */
[----:B------:R-:W-:Y:S01]  /*5570*/  @P1 SEL R0, RZ, 0xffffffff, P3 ;  /* 0xffffffffff001807 */ /* 0x000fe20001800000 */
[----:B------:R-:W-:Y:S01]  /*5580*/  IMAD.MOV.U32 R67, RZ, RZ, 0x1 ;  /* 0x00000001ff437424 */ /* 0x000fe200078e00ff */
[----:B------:R-:W-:Y:S01]  /*5590*/  LOP3.LUT R98, R98, 0x1, RZ, 0x3c, !PT ;  /* 0x0000000162627812 */ /* 0x000fe200078e3cff */
[----:B------:R-:W-:Y:S01]  /*55a0*/  IMAD.MOV.U32 R65, RZ, RZ, RZ ;  /* 0x000000ffff417224 */ /* 0x000fe200078e00ff */
[----:B------:R-:W-:Y:S02]  /*55b0*/  @P0 SEL R0, R4, R0, !P2 ;  /* 0x0000000004000207 */ /* 0x000fe40005000000 */
[----:B------:R-:W-:Y:S02]  /*55c0*/  CS2R R78, SRZ ;  /* 0x00000000004e7805 */ /* 0x000fe4000001ff00 */
[----:B------:R-:W-:Y:S02]  /*55d0*/  LEA R64, R45, UR48, 0x3 ;  /* 0x000000302d407c11 */ /* 0x000fe4000f8e18ff */
[----:B------:R-:W-:Y:S02]  /*55e0*/  CS2R R76, SRZ ;  /* 0x00000000004c7805 */ /* 0x000fe4000001ff00 */
[----:B------:R-:W-:Y:S02]  /*55f0*/  @P1 LOP3.LUT R0, R0, 0x1, RZ, 0xc0, !PT ;  /* 0x0000000100001812 */ /* 0x000fe400078ec0ff */
[----:B------:R-:W-:Y:S02]  /*5600*/  CS2R R70, SRZ ;  /* 0x0000000000467805 */ /* 0x000fe4000001ff00 */
[----:B------:R-:W-:Y:S02]  /*5610*/  SHF.L.U32 R2, R97, 0x1f, RZ ;  /* 0x0000001f61027819 */ /* 0x000fe400000006ff */
[----:B------:R-:W-:Y:S02]  /*5620*/  CS2R R68, SRZ ;  /* 0x0000000000447805 */ /* 0x000fe4000001ff00 */
[----:B------:R-:W-:Y:S02]  /*5630*/  ISETP.NE.U32.OR P6, PT, R0, 0x1, !P1 ;  /* 0x000000010000780c */ /* 0x000fe40004fc5470 */
[----:B------:R-:W-:Y:S02]  /*5640*/  CS2R R62, SRZ ;  /* 0x00000000003e7805 */ /* 0x000fe4000001ff00 */
[----:B------:R-:W-:Y:S02]  /*5650*/  PLOP3.LUT P2, PT, PT, PT, UP1, 0x80, 0x8 ;  /* 0x000000000008781c */ /* 0x000fe40003f4f018 */
[----:B------:R-:W-:Y:S02]  /*5660*/  CS2R R60, SRZ ;  /* 0x00000000003c7805 */ /* 0x000fe4000001ff00 */
[----:B------:R-:W-:Y:S02]  /*5670*/  LEA.HI R48, R45, R45, RZ, 0x1 ;  /* 0x0000002d2d307211 */ /* 0x000fe400078f08ff */
[----:B------:R-:W-:Y:S02]  /*5680*/  CS2R R58, SRZ ;  /* 0x00000000003a7805 */ /* 0x000fe4000001ff00 */
[----:B------:R-:W-:Y:S02]  /*5690*/  LOP3.LUT P4, R103, R88, 0xff, RZ, 0xc0, !PT ;  /* 0x000000ff58677812 */ /* 0x000fe4000788c0ff */
[----:B------:R-:W-:Y:S02]  /*56a0*/  CS2R R56, SRZ ;  /* 0x0000000000387805 */ /* 0x000fe4000001ff00 */
[----:B------:R-:W-:Y:S01]  /*56b0*/  SEL R3, RZ, 0xffffffff, P3 ;  /* 0xffffffffff037807 */ /* 0x000fe20001800000 */
[----:B------:R-:W-:Y:S01]  /*56c0*/  VIADD R108, R107, 0x400 ;  /* 0x000004006b6c7836 */ /* 0x000fe20000000000 */
[----:B------:R-:W-:Y:S01]  /*56d0*/  P2R R105, PR, RZ, 0x40 ;  /* 0x00000040ff697803 */ /* 0x000fe20000000000 */
[----:B------:R-:W-:Y:S01]  /*56e0*/  IMAD.IADD R106, R99, 0x1, R107 ;  /* 0x00000001636a7824 */ /* 0x000fe200078e026b */
[----:B------:R-:W-:Y:S02]  /*56f0*/  @P6 SHF.L.U32 R0, R98, 0x1f, RZ ;  /* 0x0000001f62006819 */ /* 0x000fe400000006ff */
[----:B------:R-:W-:Y:S02]  /*5700*/  @P2 SEL R3, R4, R3, !P4 ;  /* 0x0000000304032207 */ /* 0x000fe40006000000 */
[----:B------:R1:W3:Y:S02]  /*5710*/  @P6 SYNCS.PHASECHK.TRANS64.TRYWAIT P1, [UR48+0x30], R0 ;  /* 0x00003000ff0065a7 */ /* 0x0002e40008021130 */
[----:B------:R-:W-:Y:S04]  /*5720*/  LOP3.LUT R3, R3, 0x1, RZ, 0xc0, !PT ;  /* 0x0000000103037812 */ /* 0x000fe800078ec0ff */
[----:B------:R-:W-:Y:S04]  /*5730*/  ISETP.NE.U32.AND P5, PT, R3, 0x1, PT ;  /* 0x000000010300780c */ /* 0x000fe80003fa5070 */
[----:B------:R-:W-:Y:S01]  /*5740*/  P2R R72, PR, RZ, 0x20 ;  /* 0x00000020ff487803 */ /* 0x000fe20000000000 */
[----:B------:R4:W2:Y:S01]  /*5750*/  SYNCS.PHASECHK.TRANS64.TRYWAIT P0, [R64+URZ+0xa0], R2 ;  /* 0x0000a002400075a7 */ /* 0x0008a200080011ff */
[C---:B-1----:R-:W-:Y:S01]  /*5760*/  IMAD.SHL.U32 R0, R48.reuse, 0x80, RZ ;  /* 0x0000008030007824 */ /* 0x042fe200078e00ff */
[----:B------:R-:W-:Y:S04]  /*5770*/  LOP3.LUT R48, R48, 0xffe, RZ, 0xc0, !PT ;  /* 0x00000ffe30307812 */ /* 0x000fe800078ec0ff */
[----:B------:R-:W-:Y:S01]  /*5780*/  LOP3.LUT R0, R0, 0xffffff00, RZ, 0xc0, !PT ;  /* 0xffffff0000007812 */ /* 0x000fe200078ec0ff */
[----:B------:R-:W-:Y:S04]  /*5790*/  IMAD.IADD R48, R45, 0x1, -R48 ;  /* 0x000000012d307824 */ /* 0x000fe800078e0a30 */
[----:B------:R-:W-:Y:S04]  /*57a0*/  IMAD.IADD R0, R46, 0x1, R0 ;  /* 0x000000012e007824 */ /* 0x000fe800078e0200 */
[----:B------:R-:W-:Y:S01]  /*57b0*/  IMAD R48, R48, 0x100000, R0 ;  /* 0x0010000030307824 */ /* 0x000fe200078e0200 */
[----:B---3--:R-:W-:Y:S01]  /*57c0*/  @P6 SEL R67, RZ, 0x1, !P1 ;  /* 0x00000001ff436807 */ /* 0x008fe20004800000 */
[----:B----4-:R-:W-:Y:S06]  /*57d0*/  @!P6 BRA `(.L_x_90) ;  /* 0x000000000064e947 */ /* 0x010fec0003800000 */
[----:B------:R-:W-:Y:S01]  /*57e0*/  @P5 IMAD R5, R100, 0x2, R108 ;  /* 0x0000000264055824 */ /* 0x000fe200078e026c */
[----:B------:R-:W-:Y:S01]  /*57f0*/  ISETP.NE.AND P1, PT, R67, RZ, PT ;  /* 0x000000ff4300720c */ /* 0x000fe20003f25270 */
[----:B------:R-:W-:Y:S01]  /*5800*/  IMAD.MOV.U32 R78, RZ, RZ, RZ ;  /* 0x000000ffff4e7224 */ /* 0x000fe200078e00ff */
[----:B------:R-:W-:Y:S01]  /*5810*/  BSSY B0, `(.L_x_91) ;  /* 0x000000d000007945 */ /* 0x000fe20003800000 */
[----:B------:R-:W-:Y:S01]  /*5820*/  @P5 IMAD.IADD R4, R99, 0x1, R5 ;  /* 0x0000000163045824 */ /* 0x000fe200078e0205 */
[----:B------:R-:W-:Y:S02]  /*5830*/  CS2R R70, SRZ ;  /* 0x0000000000467805 */ /* 0x000fe4000001ff00 */
[----:B------:R-:W-:Y:S02]  /*5840*/  CS2R R68, SRZ ;  /* 0x0000000000447805 */ /* 0x000fe4000001ff00 */
[----:B------:R-:W-:Y:S02]  /*5850*/  CS2R R76, SRZ ;  /* 0x00000000004c7805 */ /* 0x000fe4000001ff00 */
[----:B------:R-:W-:Y:S02]  /*5860*/  CS2R R58, SRZ ;  /* 0x00000000003a7805 */ /* 0x000fe4000001ff00 */
[----:B------:R-:W-:Y:S02]  /*5870*/  CS2R R56, SRZ ;  /* 0x0000000000387805 */ /* 0x000fe4000001ff00 */
[----:B------:R-:W-:Y:S02]  /*5880*/  CS2R R62, SRZ ;  /* 0x00000000003e7805 */ /* 0x000fe4000001ff00 */
[----:B------:R-:W-:Y:S01]  /*5890*/  CS2R R60, SRZ ;  /* 0x00000000003c7805 */ /* 0x000fe2000001ff00 */
[----:B------:R-:W-:Y:S06]  /*58a0*/  @P1 BRA `(.L_x_92) ;  /* 0x00000000000c1947 */ /* 0x000fec0003800000 */
[----:B------:R-:W-:Y:S04]  /*58b0*/  SHF.L.U32 R3, R98, 0x1f, RZ ;  /* 0x0000001f62037819 */ /* 0x000fe800000006ff */
[----:B------:R-:W1:Y:S02]  /*58c0*/  SYNCS.PHASECHK.TRANS64.TRYWAIT P1, [UR48+0x30], R3 ;  /* 0x00003003ff0075a7 */ /* 0x000e640008021130 */
[----:B-1----:R-:W-:Y:S05]  /*58d0*/  @!P1 BRA `(.L_x_93) ;  /* 0x0000003c00689947 */ /* 0x002fea0003800000 */
.L_x_92:
[----:B------:R-:W-:Y:S05]  /*58e0*/  BSYNC B0 ;  /* 0x0000000000007941 */ /* 0x000fea0003800000 */
.L_x_91:
[----:B------:R-:W-:Y:S01]  /*58f0*/  ISETP.NE.AND P1, PT, R72, RZ, PT ;  /* 0x000000ff4800720c */ /* 0x000fe20003f25270 */
[----:B------:R-:W-:Y:S11]  /*5900*/  HFMA2 R65, -RZ, RZ, 0, 5.9604644775390625e-08 ;  /* 0x00000001ff417431 */ /* 0x000ff600000001ff */
[----:B------:R-:W-:Y:S01]  /*5910*/  @!UPT UIADD3 URZ, UPT, UPT, URZ, URZ, URZ ;  /* 0x000000fffffff290 */ /* 0x000fe2000fffe0ff */
[----:B------:R-:W-:Y:S05]  /*5920*/  @P1 WARPSYNC.ALL ;  /* 0x0000000000001948 */ /* 0x000fea0003800000 */
[----:B------:R3:W4:Y:S04]  /*5930*/  @P1 LDSM.16.M88.4 R68, [R5] ;  /* 0x000000000544183b */ /* 0x0007280000000200 */
[----:B------:R3:W1:Y:S04]  /*5940*/  @P1 LDSM.16.M88.4 R76, [R4] ;  /* 0x00000000044c183b */ /* 0x0006680000000200 */
[----:B------:R3:W1:Y:S04]  /*5950*/  @P1 LDSM.16.M88.4 R56, [R66+UR48+0x400] ;  /* 0x000400304238183b */ /* 0x0006680008000200 */
[----:B------:R3:W1:Y:S02]  /*5960*/  @P1 LDSM.16.M88.4 R60, [R106+0x400] ;  /* 0x000400006a3c183b */ /* 0x0006640000000200 */
.L_x_90:
[----:B------:R-:W-:Y:S05]  /*5970*/  BSYNC B1 ;  /* 0x0000000000017941 */ /* 0x000fea0003800000 */
.L_x_89:
[----:B-1----:R-:W-:Y:S04]  /*5980*/  SHF.R.U32.HI R0, RZ, 0x15, R48 ;  /* 0x00000015ff007819 */ /* 0x002fe80000011630 */
[----:B------:R-:W-:Y:S01]  /*5990*/  LOP3.LUT P1, RZ, R0, 0x3, R93, 0x48, !PT ;  /* 0x0000000300ff7812 */ /* 0x000fe2000782485d */
[----:B------:R-:W-:Y:S01]  /*59a0*/  @!UPT UIADD3 URZ, UPT, UPT, URZ, URZ, URZ ;  /* 0x000000fffffff290 */ /* 0x000fe2000fffe0ff */
[----:B--2---:R-:W-:Y:S11]  /*59b0*/  @P0 BRA `(.L_x_94) ;  /* 0x0000000000080947 */ /* 0x004ff60003800000 */
[----:B------:R-:W1:Y:S02]  /*59c0*/  SYNCS.PHASECHK.TRANS64.TRYWAIT P0, [R64+URZ+0xa0], R2 ;  /* 0x0000a002400075a7 */ /* 0x000e6400080011ff */
[----:B-1----:R-:W-:Y:S05]  /*59d0*/  @!P0 BRA `(.L_x_95) ;  /* 0x0000003c00408947 */ /* 0x002fea0003800000 */
.L_x_94:
[----:B------:R-:W-:Y:S05]  /*59e0*/  @!P1 BRA `(.L_x_96) ;  /* 0x0000000000409947 */ /* 0x000fea0003800000 */
[----:B------:R-:W3:Y:S01]  /*59f0*/  LDCU.64 UR8, c[0x4][0x70] ;  /* 0x01000e00ff0877ac */ /* 0x000ee20008000a00 */
[----:B------:R-:W-:Y:S01]  /*5a00*/  MOV R3, 0x0 ;  /* 0x0000000000037802 */ /* 0x000fe20000000f00 */
[----:B------:R-:W-:Y:S02]  /*5a10*/  HFMA2 R12, -RZ, RZ, 0, 5.9604644775390625e-08 ;  /* 0x00000001ff0c7431 */ /* 0x000fe400000001ff */
[----:B------:R-:W-:Y:S02]  /*5a20*/  IMAD.MOV.U32 R8, RZ, RZ, 0x192 ;  /* 0x00000192ff087424 */ /* 0x000fe400078e00ff */
[----:B------:R-:W-:Y:S01]  /*5a30*/  IMAD.MOV.U32 R13, RZ, RZ, RZ ;  /* 0x000000ffff0d7224 */ /* 0x000fe200078e00ff */
[----:B------:R-:W2:Y:S01]  /*5a40*/  LDCU.64 UR6, c[0x4][0x78] ;  /* 0x01000f00ff0677ac */ /* 0x000ea20008000a00 */
[----:B-1----:R-:W1:Y:S01]  /*5a50*/  LDC.64 R2, c[0x4][R3] ;  /* 0x0100000003027b82 */ /* 0x002e620000000a00 */
[----:B------:R-:W5:Y:S01]  /*5a60*/  LDCU.64 UR4, c[0x4][0x10] ;  /* 0x01000200ff0477ac */ /* 0x000f620008000a00 */
[----:B---3--:R-:W-:Y:S01]  /*5a70*/  MOV R5, UR9 ;  /* 0x0000000900057c02 */ /* 0x008fe20008000f00 */
[----:B------:R-:W-:Y:S01]  /*5a80*/  IMAD.U32 R4, RZ, RZ, UR8 ;  /* 0x00000008ff047e24 */ /* 0x000fe2000f8e00ff */
[----:B--2---:R-:W-:Y:S01]  /*5a90*/  MOV R7, UR7 ;  /* 0x0000000700077c02 */ /* 0x004fe20008000f00 */
[----:B------:R-:W-:Y:S01]  /*5aa0*/  IMAD.U32 R6, RZ, RZ, UR6 ;  /* 0x00000006ff067e24 */ /* 0x000fe2000f8e00ff */
[----:B-----5:R-:W-:Y:S01]  /*5ab0*/  MOV R11, UR5 ;  /* 0x00000005000b7c02 */ /* 0x020fe20008000f00 */
[----:B------:R-:W-:Y:S02]  /*5ac0*/  IMAD.U32 R10, RZ, RZ, UR4 ;  /* 0x00000004ff0a7e24 */ /* 0x000fe4000f8e00ff */
[----:B------:R-:W-:Y:S07]  /*5ad0*/  LEPC R20, `(.L_x_96) ;  /* 0x000000001014794e */ /* 0x000fee0000000000 */
[----:B-1--4-:R-:W-:Y:S05]  /*5ae0*/  CALL.ABS.NOINC R2 ;  /* 0x0000000002007343 */ /* 0x012fea0003c00000 */
.L_x_96:
[----:B------:R-:W-:Y:S05]  /*5af0*/  WARPSYNC.ALL ;  /* 0x0000000000007948 */ /* 0x000fea0003800000 */
[----:B------:R-:W-:Y:S01]  /*5b00*/  R2UR UR4, R48 ;  /* 0x00000000300472ca */ /* 0x000fe200000e0000 */
[--C-:B------:R-:W-:Y:S01]  /*5b10*/  HADD2.F32 R50, -RZ, R56.reuse.H0_H0 ;  /* 0x20000038ff327230 */ /* 0x100fe20000004100 */
[----:B------:R-:W-:Y:S01]  /*5b20*/  SHF.L.U32 R73, R100, 0x1, RZ ;  /* 0x0000000164497819 */ /* 0x000fe200000006ff */
[----:B------:R-:W-:Y:S01]  /*5b30*/  HADD2.F32 R51, -RZ, R56.H1_H1 ;  /* 0x30000038ff337230 */ /* 0x000fe20000004100 */
[----:B------:R-:W-:Y:S01]  /*5b40*/  ISETP.NE.AND P0, PT, R101, RZ, PT ;  /* 0x000000ff6500720c */ /* 0x000fe20003f05270 */
[--C-:B------:R-:W-:Y:S01]  /*5b50*/  HADD2.F32 R52, -RZ, R57.reuse.H0_H0 ;  /* 0x20000039ff347230 */ /* 0x100fe20000004100 */
[----:B------:R-:W-:Y:S01]  /*5b60*/  IADD3 R108, PT, PT, R108, R73, RZ ;  /* 0x000000496c6c7210 */ /* 0x000fe20007ffe0ff */
[----:B------:R-:W-:Y:S03]  /*5b70*/  BSSY.RECONVERGENT B0, `(.L_x_97) ;  /* 0x0000086000007945 */ /* 0x000fe60003800200 */
[----:B------:R-:W-:Y:S03]  /*5b80*/  IADD3 R109, PT, PT, R99, R108, RZ ;  /* 0x0000006c636d7210 */ /* 0x000fe60007ffe0ff */
[----:B---3--:R-:W2:Y:S02]  /*5b90*/  LDTM.16dp256bit.x8 R4, tmem[UR4] ;  /* 0x00000004000479ee */ /* 0x008ea400081a0000 */
[C---:B--2---:R-:W-:Y:S01]  /*5ba0*/  FMUL R0, R47.reuse, R4 ;  /* 0x000000042f007220 */ /* 0x044fe20000400000 */
[C---:B-1----:R-:W-:Y:S01]  /*5bb0*/  FMUL R2, R47.reuse, R5 ;  /* 0x000000052f027220 */ /* 0x042fe20000400000 */
[C---:B------:R-:W-:Y:S01]  /*5bc0*/  FMUL R4, R47.reuse, R8 ;  /* 0x000000082f047220 */ /* 0x040fe20000400000 */
[----:B------:R-:W-:Y:S01]  /*5bd0*/  FMUL R3, R47, R6 ;  /* 0x000000062f037220 */ /* 0x000fe20000400000 */
[C---:B------:R-:W-:Y:S01]  /*5be0*/  FFMA R0, R49.reuse, R50, R0 ;  /* 0x0000003231007223 */ /* 0x040fe20000000000 */
[----:B------:R-:W-:Y:S01]  /*5bf0*/  FFMA R2, R49, R51, R2 ;  /* 0x0000003331027223 */ /* 0x000fe20000000002 */
[C---:B------:R-:W-:Y:S01]  /*5c00*/  FMUL R5, R47.reuse, R9 ;  /* 0x000000092f057220 */ /* 0x040fe20000400000 */
        /* <DEDUP_REMOVED lines=16> */
[----:B------:R-:W-:Y:S02]  /*5d10*/  HADD2.F32 R32, -RZ, R57.H1_H1 ;  /* 0x30000039ff207230 */ /* 0x000fe40000004100 */
[C---:B------:R-:W-:Y:S01]  /*5d20*/  FMUL R26, R47.reuse, R30 ;  /* 0x0000001e2f1a7220 */ /* 0x040fe20000400000 */
[----:B------:R-:W-:Y:S01]  /*5d30*/  FMUL R29, R47, R33 ;  /* 0x000000212f1d7220 */ /* 0x000fe20000400000 */
[--C-:B------:R-:W-:Y:S02]  /*5d40*/  HADD2.F32 R33, -RZ, R58.reuse.H0_H0 ;  /* 0x2000003aff217230 */ /* 0x100fe40000004100 */
[----:B------:R-:W-:Y:S01]  /*5d50*/  FFMA R3, R49, R52, R3 ;  /* 0x0000003431037223 */ /* 0x000fe20000000003 */
[C---:B------:R-:W-:Y:S01]  /*5d60*/  FMUL R7, R47.reuse, R7 ;  /* 0x000000072f077220 */ /* 0x040fe20000400000 */
[----:B------:R-:W-:Y:S01]  /*5d70*/  FMUL R30, R47, R34 ;  /* 0x000000222f1e7220 */ /* 0x000fe20000400000 */
[----:B------:R-:W-:Y:S01]  /*5d80*/  HADD2.F32 R34, -RZ, R58.H1_H1 ;  /* 0x3000003aff227230 */ /* 0x000fe20000004100 */
[----:B------:R-:W-:Y:S01]  /*5d90*/  F2FP.F16.F32.PACK_AB R52, R2, R0 ;  /* 0x000000000234723e */ /* 0x000fe200000000ff */
[--C-:B------:R-:W-:Y:S02]  /*5da0*/  HADD2.F32 R0, -RZ, R59.reuse.H0_H0 ;  /* 0x2000003bff007230 */ /* 0x100fe40000004100 */
[C---:B------:R-:W-:Y:S01]  /*5db0*/  FFMA R7, R49.reuse, R32, R7 ;  /* 0x0000002031077223 */ /* 0x040fe20000000007 */
[----:B------:R-:W-:Y:S02]  /*5dc0*/  HADD2.F32 R2, -RZ, R59.H1_H1 ;  /* 0x3000003bff027230 */ /* 0x000fe40000004100 */
[C---:B------:R-:W-:Y:S01]  /*5dd0*/  FFMA R4, R49.reuse, R33, R4 ;  /* 0x0000002131047223 */ /* 0x040fe20000000004 */
[C---:B------:R-:W-:Y:S01]  /*5de0*/  FFMA R5, R49.reuse, R34, R5 ;  /* 0x0000002231057223 */ /* 0x040fe20000000005 */
[----:B------:R-:W-:Y:S01]  /*5df0*/  FFMA R6, R49, R0, R6 ;  /* 0x0000000031067223 */ /* 0x000fe20000000006 */
[--C-:B------:R-:W-:Y:S02]  /*5e00*/  HADD2.F32 R0, -RZ, R60.reuse.H0_H0 ;  /* 0x2000003cff007230 */ /* 0x100fe40000004100 */
[----:B------:R-:W-:Y:S01]  /*5e10*/  FMUL R11, R47, R11 ;  /* 0x0000000b2f0b7220 */ /* 0x000fe20000400000 */
[----:B------:R-:W-:Y:S01]  /*5e20*/  F2FP.F16.F32.PACK_AB R53, R7, R3 ;  /* 0x000000030735723e */ /* 0x000fe200000000ff */
[--C-:B------:R-:W-:Y:S02]  /*5e30*/  HADD2.F32 R3, -RZ, R61.reuse.H0_H0 ;  /* 0x2000003dff037230 */ /* 0x100fe40000004100 */
[----:B------:R-:W-:Y:S01]  /*5e40*/  FMUL R15, R47, R15 ;  /* 0x0000000f2f0f7220 */ /* 0x000fe20000400000 */
[C---:B------:R-:W-:Y:S01]  /*5e50*/  FFMA R11, R49.reuse, R2, R11 ;  /* 0x00000002310b7223 */ /* 0x040fe2000000000b */
[----:B------:R-:W-:Y:S02]  /*5e60*/  HADD2.F32 R2, -RZ, R60.H1_H1 ;  /* 0x3000003cff027230 */ /* 0x000fe40000004100 */
[----:B------:R-:W-:Y:S01]  /*5e70*/  FFMA R8, R49, R0, R8 ;  /* 0x0000000031087223 */ /* 0x000fe20000000008 */
[----:B------:R-:W-:Y:S02]  /*5e80*/  HADD2.F32 R0, -RZ, R61.H1_H1 ;  /* 0x3000003dff007230 */ /* 0x000fe40000004100 */
[C---:B------:R-:W-:Y:S01]  /*5e90*/  FMUL R19, R47.reuse, R19 ;  /* 0x000000132f137220 */ /* 0x040fe20000400000 */
[----:B------:R-:W-:Y:S01]  /*5ea0*/  FMUL R23, R47, R23 ;  /* 0x000000172f177220 */ /* 0x000fe20000400000 */
[C---:B------:R-:W-:Y:S01]  /*5eb0*/  FFMA R9, R49.reuse, R2, R9 ;  /* 0x0000000231097223 */ /* 0x040fe20000000009 */
[--C-:B------:R-:W-:Y:S02]  /*5ec0*/  HADD2.F32 R2, -RZ, R62.reuse.H0_H0 ;  /* 0x2000003eff027230 */ /* 0x100fe40000004100 */
[C---:B------:R-:W-:Y:S01]  /*5ed0*/  FFMA R10, R49.reuse, R3, R10 ;  /* 0x00000003310a7223 */ /* 0x040fe2000000000a */
[--C-:B------:R-:W-:Y:S02]  /*5ee0*/  HADD2.F32 R3, -RZ, R63.reuse.H0_H0 ;  /* 0x2000003fff037230 */ /* 0x100fe40000004100 */
[C---:B------:R-:W-:Y:S01]  /*5ef0*/  FFMA R15, R49.reuse, R0, R15 ;  /* 0x00000000310f7223 */ /* 0x040fe2000000000f */
[----:B------:R-:W-:Y:S02]  /*5f00*/  HADD2.F32 R0, -RZ, R62.H1_H1 ;  /* 0x3000003eff007230 */ /* 0x000fe40000004100 */
[----:B------:R-:W-:Y:S01]  /*5f10*/  FFMA R12, R49, R2, R12 ;  /* 0x00000002310c7223 */ /* 0x000fe2000000000c */
[--C-:B----4-:R-:W-:Y:S02]  /*5f20*/  HADD2.F32 R2, -RZ, R68.reuse.H0_H0 ;  /* 0x20000044ff027230 */ /* 0x110fe40000004100 */
[C---:B------:R-:W-:Y:S01]  /*5f30*/  FMUL R27, R47.reuse, R27 ;  /* 0x0000001b2f1b7220 */ /* 0x040fe20000400000 */
[----:B------:R-:W-:Y:S01]  /*5f40*/  FMUL R31, R47, R31 ;  /* 0x0000001f2f1f7220 */ /* 0x000fe20000400000 */
[C---:B------:R-:W-:Y:S01]  /*5f50*/  FFMA R13, R49.reuse, R0, R13 ;  /* 0x00000000310d7223 */ /* 0x040fe2000000000d */
[----:B------:R-:W-:Y:S02]  /*5f60*/  HADD2.F32 R0, -RZ, R63.H1_H1 ;  /* 0x3000003fff007230 */ /* 0x000fe40000004100 */
[----:B------:R-:W-:Y:S01]  /*5f70*/  FFMA R14, R49, R3, R14 ;  /* 0x00000003310e7223 */ /* 0x000fe2000000000e */
[----:B------:R-:W-:Y:S01]  /*5f80*/  HADD2.F32 R3, -RZ, R68.H1_H1 ;  /* 0x30000044ff037230 */ /* 0x000fe20000004100 */
[----:B------:R-:W-:Y:S01]  /*5f90*/  F2FP.F16.F32.PACK_AB R54, R5, R4 ;  /* 0x000000040536723e */ /* 0x000fe200000000ff */
[----:B------:R-:W-:Y:S02]  /*5fa0*/  HADD2.F32 R4, -RZ, R79.H0_H0 ;  /* 0x2000004fff047230 */ /* 0x000fe40000004100 */
[C---:B------:R-:W-:Y:S01]  /*5fb0*/  FFMA R19, R49.reuse, R0, R19 ;  /* 0x0000000031137223 */ /* 0x040fe20000000013 */
[--C-:B------:R-:W-:Y:S02]  /*5fc0*/  HADD2.F32 R0, -RZ, R69.reuse.H0_H0 ;  /* 0x20000045ff007230 */ /* 0x100fe40000004100 */
[C---:B------:R-:W-:Y:S01]  /*5fd0*/  FFMA R16, R49.reuse, R2, R16 ;  /* 0x0000000231107223 */ /* 0x040fe20000000010 */
[----:B------:R-:W-:Y:S01]  /*5fe0*/  FFMA R17, R49, R3, R17 ;  /* 0x0000000331117223 */ /* 0x000fe20000000011 */
[----:B------:R-:W-:Y:S01]  /*5ff0*/  HADD2.F32 R2, -RZ, R69.H1_H1 ;  /* 0x30000045ff027230 */ /* 0x000fe20000004100 */
[----:B------:R-:W-:Y:S01]  /*6000*/  F2FP.F16.F32.PACK_AB R55, R11, R6 ;  /* 0x000000060b37723e */ /* 0x000fe200000000ff */
[----:B------:R-:W-:Y:S01]  /*6010*/  FFMA R18, R49, R0, R18 ;  /* 0x0000000031127223 */ /* 0x000fe20000000012 */
[--C-:B------:R-:W-:Y:S01]  /*6020*/  HADD2.F32 R0, -RZ, R70.reuse.H0_H0 ;  /* 0x20000046ff007230 */ /* 0x100fe20000004100 */
[----:B------:R-:W-:Y:S01]  /*6030*/  F2FP.F16.F32.PACK_AB R8, R9, R8 ;  /* 0x000000080908723e */ /* 0x000fe200000000ff */
[C---:B------:R-:W-:Y:S01]  /*6040*/  FFMA R23, R49.reuse, R2, R23 ;  /* 0x0000000231177223 */ /* 0x040fe20000000017 */
[----:B------:R1:W-:Y:S01]  /*6050*/  STSM.16.M88.4 [R107+0x400], R52 ;  /* 0x000400346b007844 */ /* 0x0003e20000000200 */
[----:B------:R-:W-:Y:S02]  /*6060*/  HADD2.F32 R2, -RZ, R70.H1_H1 ;  /* 0x30000046ff027230 */ /* 0x000fe40000004100 */
[----:B------:R-:W-:Y:S01]  /*6070*/  FFMA R20, R49, R0, R20 ;  /* 0x0000000031147223 */ /* 0x000fe20000000014 */
[--C-:B------:R-:W-:Y:S01]  /*6080*/  HADD2.F32 R3, -RZ, R71.reuse.H0_H0 ;  /* 0x20000047ff037230 */ /* 0x100fe20000004100 */
[----:B------:R-:W-:Y:S01]  /*6090*/  F2FP.F16.F32.PACK_AB R9, R15, R10 ;  /* 0x0000000a0f09723e */ /* 0x000fe200000000ff */
[----:B------:R-:W-:Y:S02]  /*60a0*/  HADD2.F32 R0, -RZ, R71.H1_H1 ;  /* 0x30000047ff007230 */ /* 0x000fe40000004100 */
[C---:B------:R-:W-:Y:S01]  /*60b0*/  FFMA R21, R49.reuse, R2, R21 ;  /* 0x0000000231157223 */ /* 0x040fe20000000015 */
[--C-:B------:R-:W-:Y:S02]  /*60c0*/  HADD2.F32 R2, -RZ, R76.reuse.H0_H0 ;  /* 0x2000004cff027230 */ /* 0x100fe40000004100 */
[C---:B------:R-:W-:Y:S01]  /*60d0*/  FFMA R22, R49.reuse, R3, R22 ;  /* 0x0000000331167223 */ /* 0x040fe20000000016 */
[--C-:B------:R-:W-:Y:S02]  /*60e0*/  HADD2.F32 R3, -RZ, R77.reuse.H0_H0 ;  /* 0x2000004dff037230 */ /* 0x100fe40000004100 */
[C---:B------:R-:W-:Y:S01]  /*60f0*/  FFMA R27, R49.reuse, R0, R27 ;  /* 0x00000000311b7223 */ /* 0x040fe2000000001b */
[----:B------:R-:W-:Y:S02]  /*6100*/  HADD2.F32 R0, -RZ, R76.H1_H1 ;  /* 0x3000004cff007230 */ /* 0x000fe40000004100 */
[----:B------:R-:W-:Y:S01]  /*6110*/  FFMA R24, R49, R2, R24 ;  /* 0x0000000231187223 */ /* 0x000fe20000000018 */
[--C-:B------:R-:W-:Y:S02]  /*6120*/  HADD2.F32 R2, -RZ, R78.reuse.H0_H0 ;  /* 0x2000004eff027230 */ /* 0x100fe40000004100 */
[----:B------:R-:W-:Y:S01]  /*6130*/  FMUL R35, R47, R35 ;  /* 0x000000232f237220 */ /* 0x000fe20000400000 */
[----:B------:R-:W-:Y:S01]  /*6140*/  F2FP.F16.F32.PACK_AB R10, R13, R12 ;  /* 0x0000000c0d0a723e */ /* 0x000fe200000000ff */
[C---:B------:R-:W-:Y:S01]  /*6150*/  FFMA R25, R49.reuse, R0, R25 ;  /* 0x0000000031197223 */ /* 0x040fe20000000019 */
[----:B------:R-:W-:Y:S02]  /*6160*/  HADD2.F32 R0, -RZ, R77.H1_H1 ;  /* 0x3000004dff007230 */ /* 0x000fe40000004100 */
[----:B------:R-:W-:Y:S01]  /*6170*/  FFMA R26, R49, R3, R26 ;  /* 0x00000003311a7223 */ /* 0x000fe2000000001a */
[----:B------:R-:W-:Y:S01]  /*6180*/  HADD2.F32 R3, -RZ, R78.H1_H1 ;  /* 0x3000004eff037230 */ /* 0x000fe20000004100 */
[----:B------:R-:W-:Y:S01]  /*6190*/  F2FP.F16.F32.PACK_AB R11, R19, R14 ;  /* 0x0000000e130b723e */ /* 0x000fe200000000ff */
[C---:B------:R-:W-:Y:S01]  /*61a0*/  FFMA R31, R49.reuse, R0, R31 ;  /* 0x00000000311f7223 */ /* 0x040fe2000000001f */
[----:B------:R-:W-:Y:S02]  /*61b0*/  HADD2.F32 R0, -RZ, R79.H1_H1 ;  /* 0x3000004fff007230 */ /* 0x000fe40000004100 */
[C---:B------:R-:W-:Y:S01]  /*61c0*/  FFMA R28, R49.reuse, R2, R28 ;  /* 0x00000002311c7223 */ /* 0x040fe2000000001c */
[----:B------:R1:W-:Y:S01]  /*61d0*/  STSM.16.M88.4 [R106+0x400], R8 ;  /* 0x000400086a007844 */ /* 0x0003e20000000200 */
[----:B------:R-:W-:Y:S01]  /*61e0*/  FFMA R29, R49, R3, R29 ;  /* 0x00000003311d7223 */ /* 0x000fe2000000001d */
[----:B------:R-:W-:Y:S01]  /*61f0*/  F2FP.F16.F32.PACK_AB R16, R17, R16 ;  /* 0x000000101110723e */ /* 0x000fe200000000ff */
[----:B------:R-:W-:Y:S01]  /*6200*/  FFMA R30, R49, R4, R30 ;  /* 0x00000004311e7223 */ /* 0x000fe2000000001e */
[----:B------:R-:W-:Y:S01]  /*6210*/  F2FP.F16.F32.PACK_AB R17, R23, R18 ;  /* 0x000000121711723e */ /* 0x000fe200000000ff */
[----:B------:R-:W-:Y:S01]  /*6220*/  FFMA R35, R49, R0, R35 ;  /* 0x0000000031237223 */ /* 0x000fe20000000023 */
[----:B------:R-:W-:Y:S02]  /*6230*/  F2FP.F16.F32.PACK_AB R18, R21, R20 ;  /* 0x000000141512723e */ /* 0x000fe400000000ff */
[----:B------:R-:W-:Y:S02]  /*6240*/  F2FP.F16.F32.PACK_AB R19, R27, R22 ;  /* 0x000000161b13723e */ /* 0x000fe400000000ff */
[----:B------:R-:W-:Y:S02]  /*6250*/  F2FP.F16.F32.PACK_AB R24, R25, R24 ;  /* 0x000000181918723e */ /* 0x000fe400000000ff */
[----:B------:R-:W-:Y:S01]  /*6260*/  F2FP.F16.F32.PACK_AB R25, R31, R26 ;  /* 0x0000001a1f19723e */ /* 0x000fe200000000ff */
[----:B------:R1:W-:Y:S01]  /*6270*/  STSM.16.M88.4 [R108], R16 ;  /* 0x000000106c007844 */ /* 0x0003e20000000200 */
[----:B------:R-:W-:Y:S02]  /*6280*/  F2FP.F16.F32.PACK_AB R26, R29, R28 ;  /* 0x0000001c1d1a723e */ /* 0x000fe400000000ff */
[----:B------:R-:W-:Y:S05]  /*6290*/  F2FP.F16.F32.PACK_AB R27, R35, R30 ;  /* 0x0000001e231b723e */ /* 0x000fea00000000ff */
[----:B------:R1:W-:Y:S01]  /*62a0*/  STSM.16.M88.4 [R109], R24 ;  /* 0x000000186d007844 */ /* 0x0003e20000000200 */
[----:B------:R-:W-:Y:S01]  /*62b0*/  @!PT LDS RZ, [RZ] ;  /* 0x00000000fffff984 */ /* 0x000fe20000000800 */
[----:B------:R-:W-:Y:S01]  /*62c0*/  @!PT LDS RZ, [RZ] ;  /* 0x00000000fffff984 */ /* 0x000fe20000000800 */
[----:B------:R-:W-:Y:S01]  /*62d0*/  @!PT LDS RZ, [RZ] ;  /* 0x00000000fffff984 */ /* 0x000fe20000000800 */
[----:B------:R-:W-:Y:S01]  /*62e0*/  @!PT LDS RZ, [RZ] ;  /* 0x00000000fffff984 */ /* 0x000fe20000000800 */
[----:B------:R2:W-:Y:S07]  /*62f0*/  MEMBAR.ALL.CTA ;  /* 0x0000000000007992 */ /* 0x0005ee0000008000 */
[----:B--2---:R-:W2:Y:S02]  /*6300*/  FENCE.VIEW.ASYNC.S ;  /* 0x00000000000073c6 */ /* 0x004ea40000000000 */
[----:B--2---:R-:W-:Y:S06]  /*6310*/  BAR.SYNC.DEFER_BLOCKING 0x1, 0x80 ;  /* 0x0042000000007b1d */ /* 0x004fec0000010000 */
[----:B------:R-:W-:Y:S05]  /*6320*/  @P0 BRA `(.L_x_98) ;  /* 0x0000000000280947 */ /* 0x000fea0003800000 */
[----:B------:R-:W-:Y:S02]  /*6330*/  UIADD3 UR4, UPT, UPT, UR48, 0x400, URZ ;  /* 0x0000040030047890 */ /* 0x000fe4000fffe0ff */
[----:B------:R-:W-:Y:S01]  /*6340*/  UIADD3 UR6, UP0, UPT, UR52, 0x680, URZ ;  /* 0x0000068034067890 */ /* 0x000fe2000ff1e0ff */
[----:B------:R-:W-:Y:S03]  /*6350*/  UMOV UR43, UR36 ;  /* 0x00000024002b7c82 */ /* 0x000fe60008000000 */
[----:B------:R-:W-:Y:S01]  /*6360*/  MOV R94, UR4 ;  /* 0x00000004005e7c02 */ /* 0x000fe20008000f00 */
[----:B------:R-:W-:Y:S03]  /*6370*/  UIADD3.X UR7, UPT, UPT, URZ, UR53, URZ, UP0, !UPT ;  /* 0x00000035ff077290 */ /* 0x000fe600087fe4ff */
[----:B------:R-:W-:Y:S11]  /*6380*/  R2UR UR40, R94 ;  /* 0x000000005e2872ca */ /* 0x000ff600000e0000 */
[----:B------:R-:W-:Y:S02]  /*6390*/  @!UPT UIADD3 URZ, UPT, UPT, URZ, URZ, URZ ;  /* 0x000000fffffff290 */ /* 0x000fe4000fffe0ff */
[----:B------:R2:W-:Y:S01]  /*63a0*/  UTMASTG.3D [UR40], [UR6] ;  /* 0x00000028060073b5 */ /* 0x0005e20008010000 */
[----:B------:R0:W-:Y:S01]  /*63b0*/  UTMACMDFLUSH ;  /* 0x00000000000079b7 */ /* 0x0001e20000000000 */
[----:B--2---:R-:W-:Y:S04]  /*63c0*/  DEPBAR.LE SB0, 0x1 ;  /* 0x000080400000791a */ /* 0x004fe80000000000 */
.L_x_98:
[----:B------:R-:W-:Y:S05]  /*63d0*/  BSYNC.RECONVERGENT B0 ;  /* 0x0000000000007941 */ /* 0x000fea0003800200 */
.L_x_97:
[----:B------:R-:W-:Y:S01]  /*63e0*/  BAR.SYNC.DEFER_BLOCKING 0x1, 0x80 ;  /* 0x0042000000007b1d */ /* 0x000fe20000010000 */
[----:B------:R-:W-:Y:S01]  /*63f0*/  ISETP.NE.AND P1, PT, R105, RZ, PT ;  /* 0x000000ff6900720c */ /* 0x000fe20003f25270 */
[----:B------:R-:W-:Y:S01]  /*6400*/  UISETP.NE.AND UP0, UPT, UR49, URZ, UPT ;  /* 0x000000ff3100728c */ /* 0x000fe2000bf05270 */
[----:B------:R-:W-:Y:S11]  /*6410*/  LEA R2, R65, UR48, 0x3 ;  /* 0x0000003041027c11 */ /* 0x000ff6000f8e18ff */
[----:B------:R-:W-:Y:S01]  /*6420*/  @P1 SHF.L.U32 R3, R98, 0x1f, RZ ;  /* 0x0000001f62031819 */ /* 0x000fe200000006ff */
[----:B------:R-:W-:Y:S06]  /*6430*/  BRA.U !UP0, `(.L_x_99) ;  /* 0x0000000108247547 */ /* 0x000fec000b800000 */
[----:B------:R-:W-:Y:S01]  /*6440*/  IMAD.U32 R4, RZ, RZ, UR51 ;  /* 0x00000033ff047e24 */ /* 0x000fe2000f8e00ff */
[----:B------:R-:W-:Y:S01]  /*6450*/  MOV R0, UR37 ;  /* 0x0000002500007c02 */ /* 0x000fe20008000f00 */
[----:B------:R-:W-:Y:S03]  /*6460*/  UIADD3 UR51, UPT, UPT, UR51, 0x1, URZ ;  /* 0x0000000133337890 */ /* 0x000fe6000fffe0ff */
[----:B------:R-:W-:Y:S01]  /*6470*/  @P1 LEA R4, R4, UR48, 0x3 ;  /* 0x0000003004041c11 */ /* 0x000fe2000f8e18ff */
[----:B------:R-:W-:Y:S04]  /*6480*/  UISETP.NE.AND UP0, UPT, UR51, 0x4, UPT ;  /* 0x000000043300788c */ /* 0x000fe8000bf05270 */
[----:B------:R-:W-:Y:S01]  /*6490*/  @P1 VIADD R4, R4, 0x50 ;  /* 0x0000005004041836 */ /* 0x000fe20000000000 */
[----:B------:R-:W-:Y:S04]  /*64a0*/  USEL UR51, UR51, URZ, UP0 ;  /* 0x000000ff33337287 */ /* 0x000fe80008000000 */
[----:B------:R-:W-:Y:S04]  /*64b0*/  @P1 PRMT R0, R0, 0x654, R4 ;  /* 0x0000065400001816 */ /* 0x000fe80000000004 */
[----:B------:R2:W-:Y:S04]  /*64c0*/  @P1 SYNCS.ARRIVE.TRANS64.RED.A1T0 RZ, [R0+URZ], RZ ;  /* 0x000000ff00ff19a7 */ /* 0x0005e800081004ff */
.L_x_99:
[----:B------:R-:W3:Y:S01]  /*64d0*/  @P1 SYNCS.PHASECHK.TRANS64.TRYWAIT P0, [R2+URZ+0x30], R3 ;  /* 0x00003003020015a7 */ /* 0x000ee200080011ff */
[----:B------:R-:W-:Y:S01]  /*64e0*/  BSSY B1, `(.L_x_100) ;  /* 0x0000017000017945 */ /* 0x000fe20003800000 */
[----:B---3--:R-:W-:Y:S03]  /*64f0*/  @P1 SEL R67, RZ, 0x1, !P0 ;  /* 0x00000001ff431807 */ /* 0x008fe60004000000 */
[----:B------:R-:W-:Y:S05]  /*6500*/  @!P1 BRA `(.L_x_101) ;  /* 0x0000000000509947 */ /* 0x000fea0003800000 */
[----:B------:R-:W-:Y:S01]  /*6510*/  ISETP.NE.AND P1, PT, R72, RZ, PT ;  /* 0x000000ff4800720c */ /* 0x000fe20003f25270 */
[----:B------:R-:W-:Y:S01]  /*6520*/  BSSY B0, `(.L_x_102) ;  /* 0x000000a000007945 */ /* 0x000fe20003800000 */
[----:B------:R-:W-:Y:S11]  /*6530*/  ISETP.NE.AND P0, PT, R67, RZ, PT ;  /* 0x000000ff4300720c */ /* 0x000ff60003f05270 */
[----:B------:R-:W-:Y:S04]  /*6540*/  @P1 IMAD R5, R65, 0x2000, R66 ;  /* 0x0000200041051824 */ /* 0x000fe800078e0242 */
[----:B------:R-:W-:Y:S05]  /*6550*/  @P1 VIADD R4, R5, UR48 ;  /* 0x0000003005041c36 */ /* 0x000fea0008000000 */
[----:B------:R-:W-:Y:S01]  /*6560*/  @P1 IADD3 R3, PT, PT, R73, R4, RZ ;  /* 0x0000000449031210 */ /* 0x000fe20007ffe0ff */
[----:B------:R-:W-:Y:S01]  /*6570*/  @P1 IMAD.IADD R4, R99, 0x1, R4 ;  /* 0x0000000163041824 */ /* 0x000fe200078e0204 */
[----:B------:R-:W-:Y:S06]  /*6580*/  @P0 BRA `(.L_x_103) ;  /* 0x00000000000c0947 */ /* 0x000fec0003800000 */
[----:B--2---:R-:W-:Y:S04]  /*6590*/  SHF.L.U32 R0, R98, 0x1f, RZ ;  /* 0x0000001f62007819 */ /* 0x004fe800000006ff */
[----:B------:R-:W2:Y:S02]  /*65a0*/  SYNCS.PHASECHK.TRANS64.TRYWAIT P0, [R2+URZ+0x30], R0 ;  /* 0x00003000020075a7 */ /* 0x000ea400080011ff */
[----:B--2---:R-:W-:Y:S05]  /*65b0*/  @!P0 BRA `(.L_x_104) ;  /* 0x00000030005c8947 */ /* 0x004fea0003800000 */
.L_x_103:
[----:B------:R-:W-:Y:S05]  /*65c0*/  BSYNC B0 ;  /* 0x0000000000007941 */ /* 0x000fea0003800000 */
.L_x_102:
[----:B------:R-:W-:Y:S02]  /*65d0*/  ISETP.NE.AND P0, PT, R72, RZ, PT ;  /* 0x000000ff4800720c */ /* 0x000fe40003f05270 */
[----:B------:R-:W-:Y:S11]  /*65e0*/  IADD3 R65, PT, PT, R65, 0x1, RZ ;  /* 0x0000000141417810 */ /* 0x000ff60007ffe0ff */
[----:B--2---:R-:W-:Y:S01]  /*65f0*/  @P0 IMAD.IADD R0, R99, 0x1, R3 ;  /* 0x0000000163000824 */ /* 0x004fe200078e0203 */
[----:B------:R-:W-:Y:S05]  /*6600*/  @P0 WARPSYNC.ALL ;  /* 0x0000000000000948 */ /* 0x000fea0003800000 */
[----:B------:R3:W4:Y:S04]  /*6610*/  @P0 LDSM.16.M88.4 R56, [R5+UR48+0x400] ;  /* 0x000400300538083b */ /* 0x0007280008000200 */
[----:B------:R3:W2:Y:S04]  /*6620*/  @P0 LDSM.16.M88.4 R60, [R4+0x400] ;  /* 0x00040000043c083b */ /* 0x0006a80000000200 */
[----:B------:R3:W1:Y:S04]  /*6630*/  @P0 LDSM.16.M88.4 R68, [R3+0x400] ;  /* 0x000400000344083b */ /* 0x0006680000000200 */
[----:B------:R3:W1:Y:S02]  /*6640*/  @P0 LDSM.16.M88.4 R76, [R0+0x400] ;  /* 0x00040000004c083b */ /* 0x0006640000000200 */
.L_x_101:
[----:B------:R-:W-:Y:S05]  /*6650*/  BSYNC B1 ;  /* 0x0000000000017941 */ /* 0x000fea0003800000 */
.L_x_100:
[----:B--23--:R-:W-:Y:S05]  /*6660*/  VIADD R0, R48, 0x40 ;  /* 0x0000004030007836 */ /* 0x00cfea0000000000 */
[----:B------:R-:W-:Y:S04]  /*6670*/  SHF.R.U32.HI R0, RZ, 0x15, R0 ;  /* 0x00000015ff007819 */ /* 0x000fe80000011600 */
[----:B------:R-:W-:Y:S11]  /*6680*/  LOP3.LUT P0, RZ, R0, 0x3, R93, 0x48, !PT ;  /* 0x0000000300ff7812 */ /* 0x000ff6000780485d */
[----:B------:R-:W-:Y:S02]  /*6690*/  @!UPT UIADD3 URZ, UPT, UPT, URZ, URZ, URZ ;  /* 0x000000fffffff290 */ /* 0x000fe4000fffe0ff */
[----:B------:R-:W-:Y:S05]  /*66a0*/  @!P0 BRA `(.L_x_105) ;  /* 0x0000000000408947 */ /* 0x000fea0003800000 */
[----:B------:R-:W2:Y:S01]  /*66b0*/  LDCU.64 UR8, c[0x4][0x70] ;  /* 0x01000e00ff0877ac */ /* 0x000ea20008000a00 */
[----:B------:R-:W-:Y:S01]  /*66c0*/  MOV R3, 0x0 ;  /* 0x0000000000037802 */ /* 0x000fe20000000f00 */
[----:B------:R-:W-:Y:S02]  /*66d0*/  HFMA2 R12, -RZ, RZ, 0, 5.9604644775390625e-08 ;  /* 0x00000001ff0c7431 */ /* 0x000fe400000001ff */
[----:B-1----:R-:W-:Y:S02]  /*66e0*/  IMAD.MOV.U32 R8, RZ, RZ, 0x192 ;  /* 0x00000192ff087424 */ /* 0x002fe400078e00ff */
[----:B------:R-:W-:Y:S01]  /*66f0*/  IMAD.MOV.U32 R13, RZ, RZ, RZ ;  /* 0x000000ffff0d7224 */ /* 0x000fe200078e00ff */
[----:B------:R-:W1:Y:S01]  /*6700*/  LDCU.64 UR6, c[0x4][0x78] ;  /* 0x01000f00ff0677ac */ /* 0x000e620008000a00 */
[----:B------:R-:W3:Y:S01]  /*6710*/  LDC.64 R2, c[0x4][R3] ;  /* 0x0100000003027b82 */ /* 0x000ee20000000a00 */
[----:B------:R-:W5:Y:S01]  /*6720*/  LDCU.64 UR4, c[0x4][0x10] ;  /* 0x01000200ff0477ac */ /* 0x000f620008000a00 */
[----:B--2---:R-:W-:Y:S01]  /*6730*/  MOV R5, UR9 ;  /* 0x0000000900057c02 */ /* 0x004fe20008000f00 */
[----:B------:R-:W-:Y:S01]  /*6740*/  IMAD.U32 R4, RZ, RZ, UR8 ;  /* 0x00000008ff047e24 */ /* 0x000fe2000f8e00ff */
[----:B-1----:R-:W-:Y:S01]  /*6750*/  MOV R7, UR7 ;  /* 0x0000000700077c02 */ /* 0x002fe20008000f00 */
[----:B------:R-:W-:Y:S01]  /*6760*/  IMAD.U32 R6, RZ, RZ, UR6 ;  /* 0x00000006ff067e24 */ /* 0x000fe2000f8e00ff */
[----:B-----5:R-:W-:Y:S01]  /*6770*/  MOV R11, UR5 ;  /* 0x00000005000b7c02 */ /* 0x020fe20008000f00 */
[----:B------:R-:W-:Y:S02]  /*6780*/  IMAD.U32 R10, RZ, RZ, UR4 ;  /* 0x00000004ff0a7e24 */ /* 0x000fe4000f8e00ff */
[----:B------:R-:W-:Y:S07]  /*6790*/  LEPC R20, `(.L_x_105) ;  /* 0x000000001014794e */ /* 0x000fee0000000000 */
[----:B---34-:R-:W-:Y:S05]  /*67a0*/  CALL.ABS.NOINC R2 ;  /* 0x0000000002007343 */ /* 0x018fea0003c00000 */
.L_x_105:
[----:B------:R-:W-:Y:S05]  /*67b0*/  WARPSYNC.ALL ;  /* 0x0000000000007948 */ /* 0x000fea0003800000 */
[----:B------:R-:W-:Y:S01]  /*67c0*/  R2UR UR4, R48 ;  /* 0x00000000300472ca */ /* 0x000fe200000e0000 */
[--C-:B----4-:R-:W-:Y:S01]  /*67d0*/  HADD2.F32 R3, -RZ, R56.reuse.H0_H0 ;  /* 0x20000038ff037230 */ /* 0x110fe20000004100 */
[----:B------:R-:W-:Y:S01]  /*67e0*/  ISETP.NE.AND P6, PT, R105, RZ, PT ;  /* 0x000000ff6900720c */ /* 0x000fe20003fc5270 */
[--C-:B------:R-:W-:Y:S01]  /*67f0*/  HADD2.F32 R51, -RZ, R57.reuse.H1_H1 ;  /* 0x30000039ff337230 */ /* 0x100fe20000004100 */
[----:B------:R-:W-:Y:S01]  /*6800*/  MOV R50, UR51 ;  /* 0x0000003300327c02 */ /* 0x000fe20008000f00 */
[----:B------:R-:W-:Y:S01]  /*6810*/  BSSY.RECONVERGENT B0, `(.L_x_106) ;  /* 0x000008c000007945 */ /* 0x000fe20003800200 */
[----:B------:R-:W-:Y:S02]  /*6820*/  MOV R74, UR37 ;  /* 0x00000025004a7c02 */ /* 0x000fe40008000f00 */
[----:B------:R-:W-:Y:S05]  /*6830*/  ISETP.NE.AND P0, PT, R101, RZ, PT ;  /* 0x000000ff6500720c */ /* 0x000fea0003f05270 */
[----:B-1----:R-:W1:Y:S02]  /*6840*/  LDTM.16dp256bit.x8 R4, tmem[UR4+0x40] ;  /* 0x00004004000479ee */ /* 0x002e6400081a0000 */
[----:B------:R-:W-:Y:S04]  /*6850*/  @P6 LEA R50, R50, UR48, 0x3 ;  /* 0x0000003032326c11 */ /* 0x000fe8000f8e18ff */
[----:B------:R-:W-:Y:S04]  /*6860*/  @P6 IADD3 R50, PT, PT, R50, 0x50, RZ ;  /* 0x0000005032326810 */ /* 0x000fe80007ffe0ff */
[----:B------:R-:W-:Y:S01]  /*6870*/  @P6 PRMT R74, R74, 0x654, R50 ;  /* 0x000006544a4a6816 */ /* 0x000fe20000000032 */
[----:B------:R-:W-:Y:S02]  /*6880*/  HADD2.F32 R50, -RZ, R57.H0_H0 ;  /* 0x20000039ff327230 */ /* 0x000fe40000004100 */
[C---:B-1----:R-:W-:Y:S01]  /*6890*/  FMUL R0, R47.reuse, R4 ;  /* 0x000000042f007220 */ /* 0x042fe20000400000 */
[----:B------:R-:W-:Y:S02]  /*68a0*/  HADD2.F32 R4, -RZ, R56.H1_H1 ;  /* 0x30000038ff047230 */ /* 0x000fe40000004100 */
[C---:B------:R-:W-:Y:S01]  /*68b0*/  FMUL R2, R47.reuse, R5 ;  /* 0x000000052f027220 */ /* 0x040fe20000400000 */
[----:B------:R-:W-:Y:S01]  /*68c0*/  FMUL R7, R47, R7 ;  /* 0x000000072f077220 */ /* 0x000fe20000400000 */
[----:B------:R-:W-:Y:S01]  /*68d0*/  FFMA R0, R49, R3, R0 ;  /* 0x0000000331007223 */ /* 0x000fe20000000000 */
[----:B------:R-:W-:Y:S01]  /*68e0*/  FMUL R3, R47, R6 ;  /* 0x000000062f037220 */ /* 0x000fe20000400000 */
[----:B------:R-:W-:Y:S01]  /*68f0*/  FFMA R2, R49, R4, R2 ;  /* 0x0000000431027223 */ /* 0x000fe20000000002 */
[C---:B------:R-:W-:Y:S01]  /*6900*/  FMUL R4, R47.reuse, R8 ;  /* 0x000000082f047220 */ /* 0x040fe20000400000 */
[----:B------:R-:W-:Y:S01]  /*6910*/  FMUL R8, R47, R12 ;  /* 0x0000000c2f087220 */ /* 0x000fe20000400000 */
[----:B------:R-:W-:Y:S01]  /*6920*/  FFMA R3, R49, R50, R3 ;  /* 0x0000003231037223 */ /* 0x000fe20000000003 */
[C---:B------:R-:W-:Y:S01]  /*6930*/  FMUL R12, R47.reuse, R16 ;  /* 0x000000102f0c7220 */ /* 0x040fe20000400000 */
[C---:B------:R-:W-:Y:S01]  /*6940*/  FMUL R16, R47.reuse, R20 ;  /* 0x000000142f107220 */ /* 0x040fe20000400000 */
[C---:B------:R-:W-:Y:S01]  /*6950*/  FMUL R20, R47.reuse, R24 ;  /* 0x000000182f147220 */ /* 0x040fe20000400000 */
[C---:B------:R-:W-:Y:S01]  /*6960*/  FMUL R24, R47.reuse, R28 ;  /* 0x0000001c2f187220 */ /* 0x040fe20000400000 */
[C---:B------:R-:W-:Y:S01]  /*6970*/  FMUL R28, R47.reuse, R32 ;  /* 0x000000202f1c7220 */ /* 0x040fe20000400000 */
[--C-:B------:R-:W-:Y:S01]  /*6980*/  HADD2.F32 R32, -RZ, R58.reuse.H0_H0 ;  /* 0x2000003aff207230 */ /* 0x100fe20000004100 */
[----:B------:R-:W-:Y:S01]  /*6990*/  F2FP.F16.F32.PACK_AB R52, R2, R0 ;  /* 0x000000000234723e */ /* 0x000fe200000000ff */
[----:B------:R-:W-:Y:S02]  /*69a0*/  HADD2.F32 R0, -RZ, R58.H1_H1 ;  /* 0x3000003aff007230 */ /* 0x000fe40000004100 */
[----:B------:R-:W-:Y:S01]  /*69b0*/  FMUL R5, R47, R9 ;  /* 0x000000092f057220 */ /* 0x000fe20000400000 */
[--C-:B------:R-:W-:Y:S02]  /*69c0*/  HADD2.F32 R2, -RZ, R59.reuse.H0_H0 ;  /* 0x2000003bff027230 */ /* 0x100fe40000004100 */
[C---:B------:R-:W-:Y:S01]  /*69d0*/  FFMA R7, R49.reuse, R51, R7 ;  /* 0x0000003331077223 */ /* 0x040fe20000000007 */
[C---:B------:R-:W-:Y:S01]  /*69e0*/  FFMA R4, R49.reuse, R32, R4 ;  /* 0x0000002031047223 */ /* 0x040fe20000000004 */
[----:B------:R-:W-:Y:S02]  /*69f0*/  HADD2.F32 R32, -RZ, R59.H1_H1 ;  /* 0x3000003bff207230 */ /* 0x000fe40000004100 */
[----:B------:R-:W-:Y:S01]  /*6a00*/  FFMA R5, R49, R0, R5 ;  /* 0x0000000031057223 */ /* 0x000fe20000000005 */
[--C-:B------:R-:W-:Y:S01]  /*6a10*/  HADD2.F32 R0, -RZ, R60.reuse.H0_H0 ;  /* 0x2000003cff007230 */ /* 0x100fe20000004100 */
[----:B------:R-:W-:Y:S01]  /*6a20*/  F2FP.F16.F32.PACK_AB R53, R7, R3 ;  /* 0x000000030735723e */ /* 0x000fe200000000ff */
[----:B------:R-:W-:Y:S01]  /*6a30*/  FMUL R6, R47, R10 ;  /* 0x0000000a2f067220 */ /* 0x000fe20000400000 */
[----:B------:R-:W-:Y:S01]  /*6a40*/  HADD2.F32 R3, -RZ, R61.H0_H0 ;  /* 0x2000003dff037230 */ /* 0x000fe20000004100 */
[----:B------:R-:W-:Y:S01]  /*6a50*/  F2FP.F16.F32.PACK_AB R54, R5, R4 ;  /* 0x000000040536723e */ /* 0x000fe200000000ff */
[----:B------:R-:W-:Y:S01]  /*6a60*/  FMUL R11, R47, R11 ;  /* 0x0000000b2f0b7220 */ /* 0x000fe20000400000 */
[----:B------:R-:W-:Y:S01]  /*6a70*/  FFMA R6, R49, R2, R6 ;  /* 0x0000000231067223 */ /* 0x000fe20000000006 */
[----:B------:R-:W-:Y:S02]  /*6a80*/  HADD2.F32 R2, -RZ, R60.H1_H1 ;  /* 0x3000003cff027230 */ /* 0x000fe40000004100 */
[----:B------:R-:W-:Y:S01]  /*6a90*/  FMUL R9, R47, R13 ;  /* 0x0000000d2f097220 */ /* 0x000fe20000400000 */
[C---:B------:R-:W-:Y:S01]  /*6aa0*/  FFMA R11, R49.reuse, R32, R11 ;  /* 0x00000020310b7223 */ /* 0x040fe2000000000b */
[----:B------:R-:W-:Y:S02]  /*6ab0*/  HADD2.F32 R4, -RZ, R77.H0_H0 ;  /* 0x2000004dff047230 */ /* 0x000fe40000004100 */
[C---:B------:R-:W-:Y:S01]  /*6ac0*/  FFMA R8, R49.reuse, R0, R8 ;  /* 0x0000000031087223 */ /* 0x040fe20000000008 */
[----:B------:R-:W-:Y:S01]  /*6ad0*/  FFMA R9, R49, R2, R9 ;  /* 0x0000000231097223 */ /* 0x000fe20000000009 */
[----:B------:R-:W-:Y:S01]  /*6ae0*/  HADD2.F32 R0, -RZ, R61.H1_H1 ;  /* 0x3000003dff007230 */ /* 0x000fe20000004100 */
[----:B------:R-:W-:Y:S01]  /*6af0*/  F2FP.F16.F32.PACK_AB R55, R11, R6 ;  /* 0x000000060b37723e */ /* 0x000fe200000000ff */
[C---:B------:R-:W-:Y:S01]  /*6b00*/  FMUL R10, R47.reuse, R14 ;  /* 0x0000000e2f0a7220 */ /* 0x040fe20000400000 */
[----:B------:R-:W-:Y:S01]  /*6b10*/  FMUL R15, R47, R15 ;  /* 0x0000000f2f0f7220 */ /* 0x000fe20000400000 */
[--C-:B------:R-:W-:Y:S01]  /*6b20*/  HADD2.F32 R2, -RZ, R62.reuse.H0_H0 ;  /* 0x2000003eff027230 */ /* 0x100fe20000004100 */
[----:B------:R-:W-:Y:S01]  /*6b30*/  F2FP.F16.F32.PACK_AB R8, R9, R8 ;  /* 0x000000080908723e */ /* 0x000fe200000000ff */
[----:B------:R1:W-:Y:S01]  /*6b40*/  STSM.16.M88.4 [R107+0x2400], R52 ;  /* 0x002400346b007844 */ /* 0x0003e20000000200 */
[C---:B------:R-:W-:Y:S01]  /*6b50*/  FFMA R10, R49.reuse, R3, R10 ;  /* 0x00000003310a7223 */ /* 0x040fe2000000000a */
[C---:B------:R-:W-:Y:S01]  /*6b60*/  FFMA R15, R49.reuse, R0, R15 ;  /* 0x00000000310f7223 */ /* 0x040fe2000000000f */
[----:B------:R-:W-:Y:S02]  /*6b70*/  HADD2.F32 R3, -RZ, R62.H1_H1 ;  /* 0x3000003eff037230 */ /* 0x000fe40000004100 */
[----:B------:R-:W-:Y:S01]  /*6b80*/  FFMA R12, R49, R2, R12 ;  /* 0x00000002310c7223 */ /* 0x000fe2000000000c */
[----:B------:R-:W-:Y:S01]  /*6b90*/  FMUL R13, R47, R17 ;  /* 0x000000112f0d7220 */ /* 0x000fe20000400000 */
[--C-:B------:R-:W-:Y:S01]  /*6ba0*/  HADD2.F32 R0, -RZ, R63.reuse.H0_H0 ;  /* 0x2000003fff007230 */ /* 0x100fe20000004100 */
[----:B------:R-:W-:Y:S01]  /*6bb0*/  F2FP.F16.F32.PACK_AB R9, R15, R10 ;  /* 0x0000000a0f09723e */ /* 0x000fe200000000ff */
[----:B------:R-:W-:Y:S01]  /*6bc0*/  FMUL R14, R47, R18 ;  /* 0x000000122f0e7220 */ /* 0x000fe20000400000 */
[----:B------:R-:W-:Y:S01]  /*6bd0*/  FFMA R13, R49, R3, R13 ;  /* 0x00000003310d7223 */ /* 0x000fe2000000000d */
[----:B------:R-:W-:Y:S02]  /*6be0*/  HADD2.F32 R2, -RZ, R63.H1_H1 ;  /* 0x3000003fff027230 */ /* 0x000fe40000004100 */
[----:B------:R-:W-:Y:S01]  /*6bf0*/  FMUL R19, R47, R19 ;  /* 0x000000132f137220 */ /* 0x000fe20000400000 */
[----:B------:R-:W-:Y:S01]  /*6c00*/  FFMA R14, R49, R0, R14 ;  /* 0x00000000310e7223 */ /* 0x000fe2000000000e */
[--C-:B------:R-:W-:Y:S01]  /*6c10*/  HADD2.F32 R0, -RZ, R68.reuse.H0_H0 ;  /* 0x20000044ff007230 */ /* 0x100fe20000004100 */
[----:B------:R-:W-:Y:S01]  /*6c20*/  F2FP.F16.F32.PACK_AB R10, R13, R12 ;  /* 0x0000000c0d0a723e */ /* 0x000fe200000000ff */
[----:B------:R-:W-:Y:S01]  /*6c30*/  FFMA R19, R49, R2, R19 ;  /* 0x0000000231137223 */ /* 0x000fe20000000013 */
[----:B------:R-:W-:Y:S02]  /*6c40*/  HADD2.F32 R2, -RZ, R68.H1_H1 ;  /* 0x30000044ff027230 */ /* 0x000fe40000004100 */
[----:B------:R-:W-:Y:S01]  /*6c50*/  FMUL R17, R47, R21 ;  /* 0x000000152f117220 */ /* 0x000fe20000400000 */
[----:B------:R-:W-:Y:S01]  /*6c60*/  FFMA R16, R49, R0, R16 ;  /* 0x0000000031107223 */ /* 0x000fe20000000010 */
[--C-:B------:R-:W-:Y:S01]  /*6c70*/  HADD2.F32 R3, -RZ, R69.reuse.H0_H0 ;  /* 0x20000045ff037230 */ /* 0x100fe20000004100 */
[----:B------:R-:W-:Y:S01]  /*6c80*/  F2FP.F16.F32.PACK_AB R11, R19, R14 ;  /* 0x0000000e130b723e */ /* 0x000fe200000000ff */
[----:B------:R-:W-:Y:S01]  /*6c90*/  FFMA R17, R49, R2, R17 ;  /* 0x0000000231117223 */ /* 0x000fe20000000011 */
[C---:B------:R-:W-:Y:S01]  /*6ca0*/  FMUL R18, R47.reuse, R22 ;  /* 0x000000162f127220 */ /* 0x040fe20000400000 */
[----:B------:R-:W-:Y:S02]  /*6cb0*/  HADD2.F32 R0, -RZ, R69.H1_H1 ;  /* 0x30000045ff007230 */ /* 0x000fe40000004100 */
[----:B------:R-:W-:Y:S01]  /*6cc0*/  FMUL R23, R47, R23 ;  /* 0x000000172f177220 */ /* 0x000fe20000400000 */
[----:B------:R1:W-:Y:S01]  /*6cd0*/  STSM.16.M88.4 [R106+0x2400], R8 ;  /* 0x002400086a007844 */ /* 0x0003e20000000200 */
[----:B------:R-:W-:Y:S01]  /*6ce0*/  F2FP.F16.F32.PACK_AB R16, R17, R16 ;  /* 0x000000101110723e */ /* 0x000fe200000000ff */
[C---:B------:R-:W-:Y:S01]  /*6cf0*/  FFMA R18, R49.reuse, R3, R18 ;  /* 0x0000000331127223 */ /* 0x040fe20000000012 */
[----:B------:R-:W-:Y:S01]  /*6d00*/  FFMA R23, R49, R0, R23 ;  /* 0x0000000031177223 */ /* 0x000fe20000000017 */
[--C-:B------:R-:W-:Y:S02]  /*6d10*/  HADD2.F32 R2, -RZ, R70.reuse.H0_H0 ;  /* 0x20000046ff027230 */ /* 0x100fe40000004100 */
[C---:B------:R-:W-:Y:S01]  /*6d20*/  FMUL R21, R47.reuse, R25 ;  /* 0x000000192f157220 */ /* 0x040fe20000400000 */
[----:B------:R-:W-:Y:S02]  /*6d30*/  HADD2.F32 R0, -RZ, R70.H1_H1 ;  /* 0x30000046ff007230 */ /* 0x000fe40000004100 */
[----:B------:R-:W-:Y:S01]  /*6d40*/  FMUL R22, R47, R26 ;  /* 0x0000001a2f167220 */ /* 0x000fe20000400000 */
[--C-:B------:R-:W-:Y:S02]  /*6d50*/  HADD2.F32 R3, -RZ, R71.reuse.H0_H0 ;  /* 0x20000047ff037230 */ /* 0x100fe40000004100 */
[----:B------:R-:W-:Y:S01]  /*6d60*/  FFMA R20, R49, R2, R20 ;  /* 0x0000000231147223 */ /* 0x000fe20000000014 */
[----:B------:R-:W-:Y:S01]  /*6d70*/  FMUL R27, R47, R27 ;  /* 0x0000001b2f1b7220 */ /* 0x000fe20000400000 */
[C---:B------:R-:W-:Y:S01]  /*6d80*/  FFMA R21, R49.reuse, R0, R21 ;  /* 0x0000000031157223 */ /* 0x040fe20000000015 */
[----:B------:R-:W-:Y:S02]  /*6d90*/  HADD2.F32 R0, -RZ, R71.H1_H1 ;  /* 0x30000047ff007230 */ /* 0x000fe40000004100 */
[----:B------:R-:W-:Y:S01]  /*6da0*/  FFMA R22, R49, R3, R22 ;  /* 0x0000000331167223 */ /* 0x000fe20000000016 */
[--C-:B------:R-:W-:Y:S02]  /*6db0*/  HADD2.F32 R2, -RZ, R76.reuse.H0_H0 ;  /* 0x2000004cff027230 */ /* 0x100fe40000004100 */
[C---:B------:R-:W-:Y:S01]  /*6dc0*/  FMUL R25, R47.reuse, R29 ;  /* 0x0000001d2f197220 */ /* 0x040fe20000400000 */
[----:B------:R-:W-:Y:S02]  /*6dd0*/  HADD2.F32 R3, -RZ, R76.H1_H1 ;  /* 0x3000004cff037230 */ /* 0x000fe40000004100 */
[----:B------:R-:W-:Y:S01]  /*6de0*/  FMUL R26, R47, R30 ;  /* 0x0000001e2f1a7220 */ /* 0x000fe20000400000 */
[C---:B------:R-:W-:Y:S01]  /*6df0*/  FFMA R27, R49.reuse, R0, R27 ;  /* 0x00000000311b7223 */ /* 0x040fe2000000001b */
[C---:B------:R-:W-:Y:S01]  /*6e00*/  FFMA R24, R49.reuse, R2, R24 ;  /* 0x0000000231187223 */ /* 0x040fe20000000018 */
[----:B------:R-:W-:Y:S02]  /*6e10*/  HADD2.F32 R0, -RZ, R77.H1_H1 ;  /* 0x3000004dff007230 */ /* 0x000fe40000004100 */
[----:B------:R-:W-:Y:S01]  /*6e20*/  FFMA R25, R49, R3, R25 ;  /* 0x0000000331197223 */ /* 0x000fe20000000019 */
[----:B------:R-:W-:Y:S01]  /*6e30*/  FMUL R31, R47, R31 ;  /* 0x0000001f2f1f7220 */ /* 0x000fe20000400000 */
[--C-:B------:R-:W-:Y:S02]  /*6e40*/  HADD2.F32 R2, -RZ, R78.reuse.H0_H0 ;  /* 0x2000004eff027230 */ /* 0x100fe40000004100 */
[----:B------:R-:W-:Y:S01]  /*6e50*/  FFMA R26, R49, R4, R26 ;  /* 0x00000004311a7223 */ /* 0x000fe2000000001a */
[----:B------:R-:W-:Y:S02]  /*6e60*/  HADD2.F32 R3, -RZ, R78.H1_H1 ;  /* 0x3000004eff037230 */ /* 0x000fe40000004100 */
[C---:B------:R-:W-:Y:S01]  /*6e70*/  FMUL R29, R47.reuse, R33 ;  /* 0x000000212f1d7220 */ /* 0x040fe20000400000 */
[--C-:B------:R-:W-:Y:S02]  /*6e80*/  HADD2.F32 R4, -RZ, R79.reuse.H0_H0 ;  /* 0x2000004fff047230 */ /* 0x100fe40000004100 */
[----:B------:R-:W-:Y:S01]  /*6e90*/  FMUL R30, R47, R34 ;  /* 0x000000222f1e7220 */ /* 0x000fe20000400000 */
[----:B------:R-:W-:Y:S02]  /*6ea0*/  HADD2.F32 R5, -RZ, R79.H1_H1 ;  /* 0x3000004fff057230 */ /* 0x000fe40000004100 */
[----:B------:R-:W-:Y:S01]  /*6eb0*/  FFMA R31, R49, R0, R31 ;  /* 0x00000000311f7223 */ /* 0x000fe2000000001f */
[----:B------:R-:W-:Y:S01]  /*6ec0*/  FMUL R35, R47, R35 ;  /* 0x000000232f237220 */ /* 0x000fe20000400000 */
[C---:B------:R-:W-:Y:S01]  /*6ed0*/  FFMA R28, R49.reuse, R2, R28 ;  /* 0x00000002311c7223 */ /* 0x040fe2000000001c */
[C---:B------:R-:W-:Y:S01]  /*6ee0*/  FFMA R29, R49.reuse, R3, R29 ;  /* 0x00000003311d7223 */ /* 0x040fe2000000001d */
[----:B------:R-:W-:Y:S01]  /*6ef0*/  FFMA R30, R49, R4, R30 ;  /* 0x00000004311e7223 */ /* 0x000fe2000000001e */
[----:B------:R-:W-:Y:S01]  /*6f00*/  F2FP.F16.F32.PACK_AB R17, R23, R18 ;  /* 0x000000121711723e */ /* 0x000fe200000000ff */
[----:B------:R-:W-:Y:S01]  /*6f10*/  FFMA R35, R49, R5, R35 ;  /* 0x0000000531237223 */ /* 0x000fe20000000023 */
[----:B------:R-:W-:Y:S02]  /*6f20*/  F2FP.F16.F32.PACK_AB R18, R21, R20 ;  /* 0x000000141512723e */ /* 0x000fe400000000ff */
[----:B------:R-:W-:Y:S02]  /*6f30*/  F2FP.F16.F32.PACK_AB R19, R27, R22 ;  /* 0x000000161b13723e */ /* 0x000fe400000000ff */
[----:B------:R-:W-:Y:S02]  /*6f40*/  F2FP.F16.F32.PACK_AB R24, R25, R24 ;  /* 0x000000181918723e */ /* 0x000fe400000000ff */
[----:B------:R-:W-:Y:S01]  /*6f50*/  F2FP.F16.F32.PACK_AB R25, R31, R26 ;  /* 0x0000001a1f19723e */ /* 0x000fe200000000ff */
[----:B------:R1:W-:Y:S01]  /*6f60*/  STSM.16.M88.4 [R108+0x2000], R16 ;  /* 0x002000106c007844 */ /* 0x0003e20000000200 */
[----:B------:R-:W-:Y:S02]  /*6f70*/  F2FP.F16.F32.PACK_AB R26, R29, R28 ;  /* 0x0000001c1d1a723e */ /* 0x000fe400000000ff */
[----:B------:R-:W-:Y:S02]  /*6f80*/  F2FP.F16.F32.PACK_AB R27, R35, R30 ;  /* 0x0000001e231b723e */ /* 0x000fe400000000ff */
[----:B------:R-:W-:Y:S02]  /*6f90*/  LEA R0, R65, UR48, 0x3 ;  /* 0x0000003041007c11 */ /* 0x000fe4000f8e18ff */
[----:B------:R-:W-:Y:S01]  /*6fa0*/  @P6 SHF.L.U32 R2, R98, 0x1f, RZ ;  /* 0x0000001f62026819 */ /* 0x000fe200000006ff */
[----:B------:R1:W-:Y:S01]  /*6fb0*/  STSM.16.M88.4 [R109+0x2000], R24 ;  /* 0x002000186d007844 */ /* 0x0003e20000000200 */
        /* <DEDUP_REMOVED lines=8> */
[----:B------:R-:W-:Y:S02]  /*7040*/  UIADD3 UR8, UP0, UPT, UR52, 0x680, URZ ;  /* 0x0000068034087890 */ /* 0x000fe4000ff1e0ff */
[----:B------:R-:W-:Y:S02]  /*7050*/  UIADD3 UR5, UPT, UPT, UR41, 0x40, URZ ;  /* 0x0000004029057890 */ /* 0x000fe4000fffe0ff */
[----:B------:R-:W-:Y:S02]  /*7060*/  UIADD3 UR4, UPT, UPT, UR48, 0x2400, URZ ;  /* 0x0000240030047890 */ /* 0x000fe4000fffe0ff */
[----:B------:R-:W-:Y:S01]  /*7070*/  UIADD3.X UR9, UPT, UPT, URZ, UR53, URZ, UP0, !UPT ;  /* 0x00000035ff097290 */ /* 0x000fe200087fe4ff */
[----:B------:R-:W-:Y:S01]  /*7080*/  UMOV UR6, UR42 ;  /* 0x0000002a00067c82 */ /* 0x000fe20008000000 */
[----:B------:R-:W-:Y:S07]  /*7090*/  UMOV UR7, UR36 ;  /* 0x0000002400077c82 */ /* 0x000fee0008000000 */
[----:B------:R2:W-:Y:S01]  /*70a0*/  UTMASTG.3D [UR4], [UR8] ;  /* 0x00000004080073b5 */ /* 0x0005e20008010000 */
[----:B------:R0:W-:Y:S01]  /*70b0*/  UTMACMDFLUSH ;  /* 0x00000000000079b7 */ /* 0x0001e20000000000 */
[----:B--2---:R-:W-:Y:S04]  /*70c0*/  DEPBAR.LE SB0, 0x1 ;  /* 0x000080400000791a */ /* 0x004fe80000000000 */
.L_x_107:
[----:B------:R-:W-:Y:S05]  /*70d0*/  BSYNC.RECONVERGENT B0 ;  /* 0x0000000000007941 */ /* 0x000fea0003800200 */
.L_x_106:
[----:B------:R-:W-:Y:S01]  /*70e0*/  BAR.SYNC.DEFER_BLOCKING 0x1, 0x80 ;  /* 0x0042000000007b1d */ /* 0x000fe20000010000 */
[----:B------:R-:W-:Y:S04]  /*70f0*/  UIADD3 UR40, UPT, UPT, UR51, 0x1, URZ ;  /* 0x0000000133287890 */ /* 0x000fe8000fffe0ff */
[----:B------:R-:W-:Y:S04]  /*7100*/  UISETP.NE.AND UP0, UPT, UR40, 0x4, UPT ;  /* 0x000000042800788c */ /* 0x000fe8000bf05270 */
[----:B------:R-:W-:Y:S01]  /*7110*/  USEL UR40, UR40, URZ, UP0 ;  /* 0x000000ff28287287 */ /* 0x000fe20008000000 */
[----:B------:R2:W-:Y:S01]  /*7120*/  @P6 SYNCS.ARRIVE.TRANS64.RED.A1T0 RZ, [R74+URZ], RZ ;  /* 0x000000ff4aff69a7 */ /* 0x0005e200081004ff */
[----:B------:R-:W-:Y:S01]  /*7130*/  BSSY B1, `(.L_x_108) ;  /* 0x0000018000017945 */ /* 0x000fe20003800000 */
[----:B------:R-:W3:Y:S02]  /*7140*/  @P6 SYNCS.PHASECHK.TRANS64.TRYWAIT P0, [R0+URZ+0x30], R2 ;  /* 0x00003002000065a7 */ /* 0x000ee400080011ff */
[----:B---3--:R-:W-:Y:S01]  /*7150*/  @P6 SEL R67, RZ, 0x1, !P0 ;  /* 0x00000001ff436807 */ /* 0x008fe20004000000 */
[----:B--2---:R-:W-:Y:S06]  /*7160*/  @!P6 BRA `(.L_x_109) ;  /* 0x000000000050e947 */ /* 0x004fec0003800000 */
        /* <DEDUP_REMOVED lines=8> */
[----:B------:R-:W-:Y:S04]  /*71f0*/  SHF.L.U32 R5, R98, 0x1f, RZ ;  /* 0x0000001f62057819 */ /* 0x000fe800000006ff */
[----:B------:R-:W2:Y:S02]  /*7200*/  SYNCS.PHASECHK.TRANS64.TRYWAIT P0, [R0+URZ+0x30], R5 ;  /* 0x00003005000075a7 */ /* 0x000ea400080011ff */
[----:B--2---:R-:W-:Y:S05]  /*7210*/  @!P0 BRA `(.L_x_112) ;  /* 0x0000002400588947 */ /* 0x004fea0003800000 */
.L_x_111:
[----:B------:R-:W-:Y:S05]  /*7220*/  BSYNC B0 ;  /* 0x0000000000007941 */ /* 0x000fea0003800000 */
.L_x_110:
[----:B------:R-:W-:Y:S02]  /*7230*/  ISETP.NE.AND P0, PT, R72, RZ, PT ;  /* 0x000000ff4800720c */ /* 0x000fe40003f05270 */
[----:B------:R-:W-:Y:S11]  /*7240*/  IADD3 R65, PT, PT, R65, 0x1, RZ ;  /* 0x0000000141417810 */ /* 0x000ff60007ffe0ff */
[----:B--2---:R-:W-:Y:S01]  /*7250*/  @P0 IMAD.IADD R0, R99, 0x1, R2 ;  /* 0x0000000163000824 */ /* 0x004fe200078e0202 */
[----:B------:R-:W-:Y:S05]  /*7260*/  @P0 WARPSYNC.ALL ;  /* 0x0000000000000948 */ /* 0x000fea0003800000 */
[----:B------:R2:W3:Y:S04]  /*7270*/  @P0 LDSM.16.M88.4 R56, [R4+UR48+0x400] ;  /* 0x000400300438083b */ /* 0x0004e80008000200 */
[----:B------:R2:W4:Y:S04]  /*7280*/  @P0 LDSM.16.M88.4 R60, [R3+0x400] ;  /* 0x00040000033c083b */ /* 0x0005280000000200 */
[----:B------:R2:W1:Y:S04]  /*7290*/  @P0 LDSM.16.M88.4 R68, [R2+0x400] ;  /* 0x000400000244083b */ /* 0x0004680000000200 */
[----:B------:R2:W1:Y:S02]  /*72a0*/  @P0 LDSM.16.M88.4 R76, [R0+0x400] ;  /* 0x00040000004c083b */ /* 0x0004640000000200 */
.L_x_109:
[----:B------:R-:W-:Y:S05]  /*72b0*/  BSYNC B1 ;  /* 0x0000000000017941 */ /* 0x000fea0003800000 */
.L_x_108:
[----:B--2---:R-:W-:Y:S05]  /*72c0*/  VIADD R0, R48, 0x80 ;  /* 0x0000008030007836 */ /* 0x004fea0000000000 */
        /* <DEDUP_REMOVED lines=20> */
.L_x_113:
[----:B------:R-:W-:Y:S05]  /*7410*/  WARPSYNC.ALL ;  /* 0x0000000000007948 */ /* 0x000fea0003800000 */
[----:B------:R-:W-:Y:S01]  /*7420*/  R2UR UR4, R48 ;  /* 0x00000000300472ca */ /* 0x000fe200000e0000 */
[--C-:B---3--:R-:W-:Y:S01]  /*7430*/  HADD2.F32 R3, -RZ, R56.reuse.H0_H0 ;  /* 0x20000038ff037230 */ /* 0x108fe20000004100 */
        /* <DEDUP_REMOVED lines=35> */
[--C-:B----4-:R-:W-:Y:S01]  /*7670*/  HADD2.F32 R0, -RZ, R60.reuse.H0_H0 ;  /* 0x2000003cff007230 */ /* 0x110fe20000004100 */
        /* <DEDUP_REMOVED lines=107> */
.L_x_115:
[----:B------:R-:W-:Y:S05]  /*7d30*/  BSYNC.RECONVERGENT B0 ;  /* 0x0000000000007941 */ /* 0x000fea0003800200 */
.L_x_114:
        /* <DEDUP_REMOVED lines=20> */
.L_x_119:
[----:B------:R-:W-:Y:S05]  /*7e80*/  BSYNC B0 ;  /* 0x0000000000007941 */ /* 0x000fea0003800000 */
.L_x_118:
[----:B------:R-:W-:Y:S11]  /*7e90*/  ISETP.NE.AND P0, PT, R72, RZ, PT ;  /* 0x000000ff4800720c */ /* 0x000ff60003f05270 */
[----:B------:R-:W-:Y:S02]  /*7ea0*/  @!UPT UIADD3 URZ, UPT, UPT, URZ, URZ, URZ ;  /* 0x000000fffffff290 */ /* 0x000fe4000fffe0ff */
[----:B--2---:R-:W-:Y:S01]  /*7eb0*/  @P0 IADD3 R0, PT, PT, R99, R73, RZ ;  /* 0x0000004963000210 */ /* 0x004fe20007ffe0ff */
[----:B------:R-:W-:Y:S05]  /*7ec0*/  @P0 WARPSYNC.ALL ;  /* 0x0000000000000948 */ /* 0x000fea0003800000 */
[----:B------:R2:W3:Y:S04]  /*7ed0*/  @P0 LDSM.16.M88.4 R56, [R65+UR48+0x400] ;  /* 0x000400304138083b */ /* 0x0004e80008000200 */
[----:B------:R2:W4:Y:S04]  /*7ee0*/  @P0 LDSM.16.M88.4 R60, [R3+0x400] ;  /* 0x00040000033c083b */ /* 0x0005280000000200 */
[----:B------:R2:W1:Y:S04]  /*7ef0*/  @P0 LDSM.16.M88.4 R68, [R73+0x400] ;  /* 0x000400004944083b */ /* 0x0004680000000200 */
[----:B------:R2:W1:Y:S02]  /*7f00*/  @P0 LDSM.16.M88.4 R76, [R0+0x400] ;  /* 0x00040000004c083b */ /* 0x0004640000000200 */
.L_x_117:
[----:B------:R-:W-:Y:S05]  /*7f10*/  BSYNC B1 ;  /* 0x0000000000017941 */ /* 0x000fea0003800000 */
.L_x_116:
        /* <DEDUP_REMOVED lines=21> */
.L_x_121:
[----:B------:R-:W-:Y:S01]  /*8070*/  ISETP.NE.AND P0, PT, R101, RZ, PT ;  /* 0x000000ff6500720c */ /* 0x000fe20003f05270 */
[----:B------:R-:W-:Y:S05]  /*8080*/  WARPSYNC.ALL ;  /* 0x0000000000007948 */ /* 0x000fea0003800000 */
[----:B------:R-:W-:Y:S01]  /*8090*/  R2UR UR4, R48 ;  /* 0x00000000300472ca */ /* 0x000fe200000e0000 */
[--C-:B---3--:R-:W-:Y:S01]  /*80a0*/  HADD2.F32 R0, -RZ, R56.reuse.H0_H0 ;  /* 0x20000038ff007230 */ /* 0x108fe20000004100 */
[----:B------:R-:W-:Y:S01]  /*80b0*/  R2UR UR5, R64 ;  /* 0x00000000400572ca */ /* 0x000fe200000e0000 */
[----:B------:R-:W-:Y:S01]  /*80c0*/  HADD2.F32 R2, -RZ, R56.H1_H1 ;  /* 0x30000038ff027230 */ /* 0x000fe20000004100 */
[----:B------:R-:W-:Y:S01]  /*80d0*/  BSSY.RECONVERGENT B0, `(.L_x_122) ;  /* 0x0000089000007945 */ /* 0x000fe20003800200 */
[--C-:B------:R-:W-:Y:S02]  /*80e0*/  HADD2.F32 R3, -RZ, R57.reuse.H0_H0 ;  /* 0x20000039ff037230 */ /* 0x100fe40000004100 */
[----:B------:R-:W-:Y:S02]  /*80f0*/  HADD2.F32 R48, -RZ, R57.H1_H1 ;  /* 0x30000039ff307230 */ /* 0x000fe40000004100 */
[--C-:B------:R-:W-:Y:S02]  /*8100*/  HADD2.F32 R50, -RZ, R58.reuse.H0_H0 ;  /* 0x2000003aff327230 */ /* 0x100fe40000004100 */
[----:B------:R-:W-:Y:S02]  /*8110*/  HADD2.F32 R51, -RZ, R58.H1_H1 ;  /* 0x3000003aff337230 */ /* 0x000fe40000004100 */
[----:B-1----:R-:W1:Y:S01]  /*8120*/  LDTM.16dp256bit.x8 R4, tmem[UR4+0xc0] ;  /* 0x0000c004000479ee */ /* 0x002e6200081a0000 */
[----:B------:R-:W-:Y:S01]  /*8130*/  NOP ;  /* 0x0000000000007918 */ /* 0x000fe20000000000 */
[----:B------:R-:W-:Y:S01]  /*8140*/  UIADD3 UR5, UPT, UPT, UR5, 0xc0, URZ ;  /* 0x000000c005057890 */ /* 0x000fe2000fffe0ff */
[--C-:B------:R-:W-:Y:S02]  /*8150*/  HADD2.F32 R52, -RZ, R59.reuse.H0_H0 ;  /* 0x2000003bff347230 */ /* 0x100fe40000004100 */
[----:B------:R-:W-:Y:S01]  /*8160*/  HADD2.F32 R53, -RZ, R59.H1_H1 ;  /* 0x3000003bff357230 */ /* 0x000fe20000004100 */
[----:B------:R-:W-:Y:S01]  /*8170*/  UPRMT UR5, UR37, 0x654, UR5 ;  /* 0x0000065425057896 */ /* 0x000fe20008000005 */
[--C-:B----4-:R-:W-:Y:S02]  /*8180*/  HADD2.F32 R54, -RZ, R60.reuse.H0_H0 ;  /* 0x2000003cff367230 */ /* 0x110fe40000004100 */
[----:B------:R-:W-:Y:S02]  /*8190*/  HADD2.F32 R55, -RZ, R60.H1_H1 ;  /* 0x3000003cff377230 */ /* 0x000fe40000004100 */
[--C-:B------:R-:W-:Y:S02]  /*81a0*/  HADD2.F32 R56, -RZ, R61.reuse.H0_H0 ;  /* 0x2000003dff387230 */ /* 0x100fe40000004100 */
[----:B------:R-:W-:Y:S02]  /*81b0*/  HADD2.F32 R57, -RZ, R61.H1_H1 ;  /* 0x3000003dff397230 */ /* 0x000fe40000004100 */
[----:B-1----:R-:W-:Y:S01]  /*81c0*/  SYNCS.ARRIVE.TRANS64.RED.A1T0 RZ, [UR5], RZ ;  /* 0x000000ffffff79a7 */ /* 0x002fe20008100405 */
[--C-:B------:R-:W-:Y:S02]  /*81d0*/  HADD2.F32 R58, -RZ, R62.reuse.H0_H0 ;  /* 0x2000003eff3a7230 */ /* 0x100fe40000004100 */
[----:B------:R-:W-:Y:S02]  /*81e0*/  HADD2.F32 R59, -RZ, R62.H1_H1 ;  /* 0x3000003eff3b7230 */ /* 0x000fe40000004100 */
[--C-:B------:R-:W-:Y:S02]  /*81f0*/  HADD2.F32 R60, -RZ, R63.reuse.H0_H0 ;  /* 0x2000003fff3c7230 */ /* 0x100fe40000004100 */
[----:B------:R-:W-:Y:S02]  /*8200*/  HADD2.F32 R61, -RZ, R63.H1_H1 ;  /* 0x3000003fff3d7230 */ /* 0x000fe40000004100 */
[C---:B------:R-:W-:Y:S01]  /*8210*/  FMUL R4, R47.reuse, R4 ;  /* 0x000000042f047220 */ /* 0x040fe20000400000 */
[C---:B------:R-:W-:Y:S01]  /*8220*/  FMUL R5, R47.reuse, R5 ;  /* 0x000000052f057220 */ /* 0x040fe20000400000 */
[C---:B------:R-:W-:Y:S01]  /*8230*/  FMUL R6, R47.reuse, R6 ;  /* 0x000000062f067220 */ /* 0x040fe20000400000 */
[----:B------:R-:W-:Y:S01]  /*8240*/  FMUL R7, R47, R7 ;  /* 0x000000072f077220 */ /* 0x000fe20000400000 */
[C---:B------:R-:W-:Y:S01]  /*8250*/  FFMA R4, R49.reuse, R0, R4 ;  /* 0x0000000031047223 */ /* 0x040fe20000000004 */
[C---:B------:R-:W-:Y:S01]  /*8260*/  FFMA R5, R49.reuse, R2, R5 ;  /* 0x0000000231057223 */ /* 0x040fe20000000005 */
[C---:B------:R-:W-:Y:S01]  /*8270*/  FFMA R6, R49.reuse, R3, R6 ;  /* 0x0000000331067223 */ /* 0x040fe20000000006 */
[----:B------:R-:W-:Y:S01]  /*8280*/  FFMA R7, R49, R48, R7 ;  /* 0x0000003031077223 */ /* 0x000fe20000000007 */
[C---:B------:R-:W-:Y:S01]  /*8290*/  FMUL R8, R47.reuse, R8 ;  /* 0x000000082f087220 */ /* 0x040fe20000400000 */
[----:B------:R-:W-:Y:S01]  /*82a0*/  FMUL R9, R47, R9 ;  /* 0x000000092f097220 */ /* 0x000fe20000400000 */
[----:B------:R-:W-:Y:S01]  /*82b0*/  F2FP.F16.F32.PACK_AB R4, R5, R4 ;  /* 0x000000040504723e */ /* 0x000fe200000000ff */
[----:B------:R-:W-:Y:S01]  /*82c0*/  FMUL R0, R47, R10 ;  /* 0x0000000a2f007220 */ /* 0x000fe20000400000 */
[----:B------:R-:W-:Y:S01]  /*82d0*/  F2FP.F16.F32.PACK_AB R5, R7, R6 ;  /* 0x000000060705723e */ /* 0x000fe200000000ff */
[C---:B------:R-:W-:Y:S01]  /*82e0*/  FFMA R8, R49.reuse, R50, R8 ;  /* 0x0000003231087223 */ /* 0x040fe20000000008 */
[C---:B------:R-:W-:Y:S01]  /*82f0*/  FFMA R9, R49.reuse, R51, R9 ;  /* 0x0000003331097223 */ /* 0x040fe20000000009 */
[----:B------:R-:W-:Y:S01]  /*8300*/  FFMA R0, R49, R52, R0 ;  /* 0x0000003431007223 */ /* 0x000fe20000000000 */
[C---:B------:R-:W-:Y:S01]  /*8310*/  FMUL R2, R47.reuse, R11 ;  /* 0x0000000b2f027220 */ /* 0x040fe20000400000 */
[C---:B------:R-:W-:Y:S01]  /*8320*/  FMUL R3, R47.reuse, R12 ;  /* 0x0000000c2f037220 */ /* 0x040fe20000400000 */
[----:B------:R-:W-:Y:S01]  /*8330*/  FMUL R10, R47, R13 ;  /* 0x0000000d2f0a7220 */ /* 0x000fe20000400000 */
[----:B------:R-:W-:Y:S01]  /*8340*/  F2FP.F16.F32.PACK_AB R6, R9, R8 ;  /* 0x000000080906723e */ /* 0x000fe200000000ff */
[C---:B------:R-:W-:Y:S01]  /*8350*/  FFMA R2, R49.reuse, R53, R2 ;  /* 0x0000003531027223 */ /* 0x040fe20000000002 */
[C---:B------:R-:W-:Y:S01]  /*8360*/  FFMA R3, R49.reuse, R54, R3 ;  /* 0x0000003631037223 */ /* 0x040fe20000000003 */
[----:B------:R-:W-:Y:S01]  /*8370*/  FFMA R10, R49, R55, R10 ;  /* 0x00000037310a7223 */ /* 0x000fe2000000000a */
[C---:B------:R-:W-:Y:S01]  /*8380*/  FMUL R11, R47.reuse, R14 ;  /* 0x0000000e2f0b7220 */ /* 0x040fe20000400000 */
[C---:B------:R-:W-:Y:S01]  /*8390*/  FMUL R15, R47.reuse, R15 ;  /* 0x0000000f2f0f7220 */ /* 0x040fe20000400000 */
[----:B------:R-:W-:Y:S01]  /*83a0*/  F2FP.F16.F32.PACK_AB R7, R2, R0 ;  /* 0x000000000207723e */ /* 0x000fe200000000ff */
[----:B------:R-:W-:Y:S01]  /*83b0*/  FMUL R12, R47, R16 ;  /* 0x000000102f0c7220 */ /* 0x000fe20000400000 */
[----:B------:R-:W-:Y:S01]  /*83c0*/  F2FP.F16.F32.PACK_AB R8, R10, R3 ;  /* 0x000000030a08723e */ /* 0x000fe200000000ff */
[C---:B------:R-:W-:Y:S01]  /*83d0*/  FFMA R11, R49.reuse, R56, R11 ;  /* 0x00000038310b7223 */ /* 0x040fe2000000000b */
[C---:B------:R-:W-:Y:S01]  /*83e0*/  FFMA R15, R49.reuse, R57, R15 ;  /* 0x00000039310f7223 */ /* 0x040fe2000000000f */
[----:B------:R1:W-:Y:S01]  /*83f0*/  STSM.16.M88.4 [R107+0x6400], R4 ;  /* 0x006400046b007844 */ /* 0x0003e20000000200 */
[----:B------:R-:W-:Y:S01]  /*8400*/  FFMA R12, R49, R58, R12 ;  /* 0x0000003a310c7223 */ /* 0x000fe2000000000c */
[C---:B------:R-:W-:Y:S01]  /*8410*/  FMUL R13, R47.reuse, R17 ;  /* 0x000000112f0d7220 */ /* 0x040fe20000400000 */
[----:B------:R-:W-:Y:S01]  /*8420*/  FMUL R14, R47, R18 ;  /* 0x000000122f0e7220 */ /* 0x000fe20000400000 */
[----:B------:R-:W-:Y:S01]  /*8430*/  F2FP.F16.F32.PACK_AB R9, R15, R11 ;  /* 0x0000000b0f09723e */ /* 0x000fe200000000ff */
[--C-:B------:R-:W-:Y:S02]  /*8440*/  HADD2.F32 R62, -RZ, R68.reuse.H0_H0 ;  /* 0x20000044ff3e7230 */ /* 0x100fe40000004100 */
[C---:B------:R-:W-:Y:S01]  /*8450*/  FFMA R13, R49.reuse, R59, R13 ;  /* 0x0000003b310d7223 */ /* 0x040fe2000000000d */
[----:B------:R-:W-:Y:S01]  /*8460*/  FFMA R14, R49, R60, R14 ;  /* 0x0000003c310e7223 */ /* 0x000fe2000000000e */
[C---:B------:R-:W-:Y:S01]  /*8470*/  FMUL R19, R47.reuse, R19 ;  /* 0x000000132f137220 */ /* 0x040fe20000400000 */
[----:B------:R-:W-:Y:S02]  /*8480*/  HADD2.F32 R63, -RZ, R68.H1_H1 ;  /* 0x30000044ff3f7230 */ /* 0x000fe40000004100 */
[----:B------:R-:W-:Y:S01]  /*8490*/  FMUL R16, R47, R20 ;  /* 0x000000142f107220 */ /* 0x000fe20000400000 */
[----:B------:R-:W-:Y:S01]  /*84a0*/  F2FP.F16.F32.PACK_AB R10, R13, R12 ;  /* 0x0000000c0d0a723e */ /* 0x000fe200000000ff */
[C---:B------:R-:W-:Y:S01]  /*84b0*/  FFMA R19, R49.reuse, R61, R19 ;  /* 0x0000003d31137223 */ /* 0x040fe20000000013 */
[--C-:B------:R-:W-:Y:S02]  /*84c0*/  HADD2.F32 R64, -RZ, R69.reuse.H0_H0 ;  /* 0x20000045ff407230 */ /* 0x100fe40000004100 */
[----:B------:R-:W-:Y:S01]  /*84d0*/  FFMA R16, R49, R62, R16 ;  /* 0x0000003e31107223 */ /* 0x000fe20000000010 */
[----:B------:R-:W-:Y:S01]  /*84e0*/  FMUL R17, R47, R21 ;  /* 0x000000152f117220 */ /* 0x000fe20000400000 */
[----:B------:R-:W-:Y:S01]  /*84f0*/  HADD2.F32 R65, -RZ, R69.H1_H1 ;  /* 0x30000045ff417230 */ /* 0x000fe20000004100 */
[----:B------:R-:W-:Y:S01]  /*8500*/  F2FP.F16.F32.PACK_AB R11, R19, R14 ;  /* 0x0000000e130b723e */ /* 0x000fe200000000ff */
[----:B------:R-:W-:Y:S01]  /*8510*/  FMUL R18, R47, R22 ;  /* 0x000000162f127220 */ /* 0x000fe20000400000 */
[----:B------:R-:W-:Y:S01]  /*8520*/  FFMA R17, R49, R63, R17 ;  /* 0x0000003f31117223 */ /* 0x000fe20000000011 */
[--C-:B------:R-:W-:Y:S02]  /*8530*/  HADD2.F32 R66, -RZ, R70.reuse.H0_H0 ;  /* 0x20000046ff427230 */ /* 0x100fe40000004100 */
[----:B------:R-:W-:Y:S01]  /*8540*/  FMUL R23, R47, R23 ;  /* 0x000000172f177220 */ /* 0x000fe20000400000 */
[----:B------:R1:W-:Y:S01]  /*8550*/  STSM.16.M88.4 [R106+0x6400], R8 ;  /* 0x006400086a007844 */ /* 0x0003e20000000200 */
[----:B------:R-:W-:Y:S01]  /*8560*/  FFMA R18, R49, R64, R18 ;  /* 0x0000004031127223 */ /* 0x000fe20000000012 */
[----:B------:R-:W-:Y:S01]  /*8570*/  F2FP.F16.F32.PACK_AB R16, R17, R16 ;  /* 0x000000101110723e */ /* 0x000fe200000000ff */
[----:B------:R-:W-:Y:S01]  /*8580*/  FFMA R23, R49, R65, R23 ;  /* 0x0000004131177223 */ /* 0x000fe20000000017 */
[----:B------:R-:W-:Y:S02]  /*8590*/  HADD2.F32 R67, -RZ, R70.H1_H1 ;  /* 0x30000046ff437230 */ /* 0x000fe40000004100 */
[C---:B------:R-:W-:Y:S01]  /*85a0*/  FMUL R20, R47.reuse, R24 ;  /* 0x000000182f147220 */ /* 0x040fe20000400000 */
[--C-:B------:R-:W-:Y:S02]  /*85b0*/  HADD2.F32 R68, -RZ, R71.reuse.H0_H0 ;  /* 0x20000047ff447230 */ /* 0x100fe40000004100 */
[----:B------:R-:W-:Y:S01]  /*85c0*/  FMUL R21, R47, R25 ;  /* 0x000000192f157220 */ /* 0x000fe20000400000 */
[----:B------:R-:W-:Y:S01]  /*85d0*/  F2FP.F16.F32.PACK_AB R17, R23, R18 ;  /* 0x000000121711723e */ /* 0x000fe200000000ff */
[C---:B------:R-:W-:Y:S01]  /*85e0*/  FFMA R20, R49.reuse, R66, R20 ;  /* 0x0000004231147223 */ /* 0x040fe20000000014 */
[----:B------:R-:W-:Y:S02]  /*85f0*/  HADD2.F32 R69, -RZ, R71.H1_H1 ;  /* 0x30000047ff457230 */ /* 0x000fe40000004100 */
[----:B------:R-:W-:Y:S01]  /*8600*/  FFMA R21, R49, R67, R21 ;  /* 0x0000004331157223 */ /* 0x000fe20000000015 */
[C---:B------:R-:W-:Y:S01]  /*8610*/  FMUL R22, R47.reuse, R26 ;  /* 0x0000001a2f167220 */ /* 0x040fe20000400000 */
[--C-:B------:R-:W-:Y:S02]  /*8620*/  HADD2.F32 R70, -RZ, R76.reuse.H0_H0 ;  /* 0x2000004cff467230 */ /* 0x100fe40000004100 */
[C---:B------:R-:W-:Y:S01]  /*8630*/  FMUL R27, R47.reuse, R27 ;  /* 0x0000001b2f1b7220 */ /* 0x040fe20000400000 */
[----:B------:R-:W-:Y:S02]  /*8640*/  HADD2.F32 R71, -RZ, R76.H1_H1 ;  /* 0x3000004cff477230 */ /* 0x000fe40000004100 */
[C---:B------:R-:W-:Y:S01]  /*8650*/  FMUL R24, R47.reuse, R28 ;  /* 0x0000001c2f187220 */ /* 0x040fe20000400000 */
[--C-:B------:R-:W-:Y:S02]  /*8660*/  HADD2.F32 R72, -RZ, R77.reuse.H0_H0 ;  /* 0x2000004dff487230 */ /* 0x100fe40000004100 */
[----:B------:R-:W-:Y:S01]  /*8670*/  FMUL R25, R47, R29 ;  /* 0x0000001d2f197220 */ /* 0x000fe20000400000 */
[----:B------:R-:W-:Y:S01]  /*8680*/  FFMA R22, R49, R68, R22 ;  /* 0x0000004431167223 */ /* 0x000fe20000000016 */
[----:B------:R-:W-:Y:S02]  /*8690*/  HADD2.F32 R73, -RZ, R77.H1_H1 ;  /* 0x3000004dff497230 */ /* 0x000fe40000004100 */
[----:B------:R-:W-:Y:S01]  /*86a0*/  FMUL R26, R47, R30 ;  /* 0x0000001e2f1a7220 */ /* 0x000fe20000400000 */
[----:B------:R-:W-:Y:S01]  /*86b0*/  FFMA R27, R49, R69, R27 ;  /* 0x00000045311b7223 */ /* 0x000fe2000000001b */
        /* <DEDUP_REMOVED lines=12> */
[----:B------:R-:W-:Y:S01]  /*8780*/  FMUL R35, R47, R35 ;  /* 0x000000232f237220 */ /* 0x000fe20000400000 */
[C---:B------:R-:W-:Y:S01]  /*8790*/  FFMA R28, R49.reuse, R74, R28 ;  /* 0x0000004a311c7223 */ /* 0x040fe2000000001c */
[C---:B------:R-:W-:Y:S01]  /*87a0*/  FFMA R29, R49.reuse, R75, R29 ;  /* 0x0000004b311d7223 */ /* 0x040fe2000000001d */
[C---:B------:R-:W-:Y:S01]  /*87b0*/  FFMA R30, R49.reuse, R76, R30 ;  /* 0x0000004c311e7223 */ /* 0x040fe2000000001e */
[----:B------:R-:W-:Y:S01]  /*87c0*/  FFMA R35, R49, R77, R35 ;  /* 0x0000004d31237223 */ /* 0x000fe20000000023 */
[----:B------:R-:W-:Y:S02]  /*87d0*/  F2FP.F16.F32.PACK_AB R18, R21, R20 ;  /* 0x000000141512723e */ /* 0x000fe400000000ff */
[----:B------:R-:W-:Y:S02]  /*87e0*/  F2FP.F16.F32.PACK_AB R19, R27, R22 ;  /* 0x000000161b13723e */ /* 0x000fe400000000ff */
[----:B------:R-:W-:Y:S02]  /*87f0*/  F2FP.F16.F32.PACK_AB R24, R25, R24 ;  /* 0x000000181918723e */ /* 0x000fe400000000ff */
[----:B------:R-:W-:Y:S01]  /*8800*/  F2FP.F16.F32.PACK_AB R25, R31, R26 ;  /* 0x0000001a1f19723e */ /* 0x000fe200000000ff */
[----:B------:R1:W-:Y:S01]  /*8810*/  STSM.16.M88.4 [R108+0x6000], R16 ;  /* 0x006000106c007844 */ /* 0x0003e20000000200 */
[----:B------:R-:W-:Y:S02]  /*8820*/  F2FP.F16.F32.PACK_AB R26, R29, R28 ;  /* 0x0000001c1d1a723e */ /* 0x000fe400000000ff */
[----:B------:R-:W-:Y:S05]  /*8830*/  F2FP.F16.F32.PACK_AB R27, R35, R30 ;  /* 0x0000001e231b723e */ /* 0x000fea00000000ff */
        /* <DEDUP_REMOVED lines=18> */
.L_x_123:
[----:B------:R-:W-:Y:S05]  /*8960*/  BSYNC.RECONVERGENT B0 ;  /* 0x0000000000007941 */ /* 0x000fea0003800200 */
.L_x_122:
[----:B------:R-:W-:Y:S01]  /*8970*/  BAR.SYNC.DEFER_BLOCKING 0x1, 0x80 ;  /* 0x0042000000007b1d */ /* 0x000fe20000010000 */
[----:B------:R-:W-:Y:S01]  /*8980*/  UISETP.NE.AND UP0, UPT, UR49, -0x4, UPT ;  /* 0xfffffffc3100788c */ /* 0x000fe2000bf05270 */
[----:B------:R-:W-:Y:S08]  /*8990*/  IADD3 R45, PT, PT, R45, 0x1, RZ ;  /* 0x000000012d2d7810 */ /* 0x000ff00007ffe0ff */
[----:B------:R-:W-:Y:S05]  /*89a0*/  BRA.U !UP0, `(.L_x_124) ;  /* 0x0000000108287547 */ /* 0x000fea000b800000 */
[----:B------:R-:W-:Y:S01]  /*89b0*/  ISETP.NE.AND P0, PT, R105, RZ, PT ;  /* 0x000000ff6900720c */ /* 0x000fe20003f05270 */
[----:B------:R-:W-:Y:S01]  /*89c0*/  IMAD.U32 R2, RZ, RZ, UR51 ;  /* 0x00000033ff027e24 */ /* 0x000fe2000f8e00ff */
[----:B------:R-:W-:Y:S01]  /*89d0*/  UIADD3 UR51, UPT, UPT, UR51, 0x1, URZ ;  /* 0x0000000133337890 */ /* 0x000fe2000fffe0ff */
[----:B------:R-:W-:Y:S03]  /*89e0*/  IMAD.U32 R0, RZ, RZ, UR37 ;  /* 0x00000025ff007e24 */ /* 0x000fe6000f8e00ff */
[----:B------:R-:W-:Y:S04]  /*89f0*/  UISETP.NE.AND UP0, UPT, UR51, 0x4, UPT ;  /* 0x000000043300788c */ /* 0x000fe8000bf05270 */
[----:B------:R-:W-:Y:S03]  /*8a00*/  USEL UR51, UR51, URZ, UP0 ;  /* 0x000000ff33337287 */ /* 0x000fe60008000000 */
[----:B------:R-:W-:Y:S05]  /*8a10*/  @P0 LEA R2, R2, UR48, 0x3 ;  /* 0x0000003002020c11 */ /* 0x000fea000f8e18ff */
[----:B------:R-:W-:Y:S05]  /*8a20*/  @P0 VIADD R2, R2, 0x50 ;  /* 0x0000005002020836 */ /* 0x000fea0000000000 */
[----:B------:R-:W-:Y:S04]  /*8a30*/  @P0 PRMT R0, R0, 0x654, R2 ;  /* 0x0000065400000816 */ /* 0x000fe80000000002 */
[----:B------:R2:W-:Y:S03]  /*8a40*/  @P0 SYNCS.ARRIVE.TRANS64.RED.A1T0 RZ, [R0+URZ], RZ ;  /* 0x000000ff00ff09a7 */ /* 0x0005e600081004ff */
.L_x_124:
[----:B------:R-:W-:Y:S01]  /*8a50*/  ISETP.NE.AND P2, PT, R102, RZ, PT ;  /* 0x000000ff6600720c */ /* 0x000fe20003f45270 */
[----:B------:R-:W-:Y:S01]  /*8a60*/  UIADD3 UR49, UPT, UPT, UR49, 0x4, URZ ;  /* 0x0000000431317890 */ /* 0x000fe2000fffe0ff */
[----:B------:R-:W-:Y:S01]  /*8a70*/  ISETP.NE.AND P0, PT, R104, 0x2, PT ;  /* 0x000000026800780c */ /* 0x000fe20003f05270 */
[----:B------:R-:W-:Y:S01]  /*8a80*/  IMAD.IADD R14, R43, 0x1, R86 ;  /* 0x000000012b0e7824 */ /* 0x000fe200078e0256 */
[----:B------:R-:W-:Y:S01]  /*8a90*/  ISETP.NE.AND P1, PT, R45, 0x4, PT ;  /* 0x000000042d00780c */ /* 0x000fe20003f25270 */
[----:B------:R-:W-:Y:S01]  /*8aa0*/  IMAD.IADD R15, R44, 0x1, R87 ;  /* 0x000000012c0f7824 */ /* 0x000fe200078e0257 */
[----:B------:R-:W-:Y:S02]  /*8ab0*/  SEL R2, RZ, 0x1, P0 ;  /* 0x00000001ff027807 */ /* 0x000fe40000000000 */
[----:B--2---:R-:W-:Y:S02]  /*8ac0*/  SEL R0, RZ, 0x1, P1 ;  /* 0x00000001ff007807 */ /* 0x004fe40000800000 */
[----:B------:R-:W-:Y:S02]  /*8ad0*/  LOP3.LUT R96, R96, R2, RZ, 0x3c, !PT ;  /* 0x0000000260607212 */ /* 0x000fe400078e3cff */
[----:B------:R-:W-:Y:S02]  /*8ae0*/  LOP3.LUT R97, R97, R0, RZ, 0x3c, !PT ;  /* 0x0000000061617212 */ /* 0x000fe400078e3cff */
[----:B------:R-:W-:Y:S02]  /*8af0*/  @P2 R2UR UR36, R95 ;  /* 0x000000005f2422ca */ /* 0x000fe400000e0000 */
[----:B------:R-:W-:Y:S02]  /*8b00*/  SEL R104, R104, RZ, P0 ;  /* 0x000000ff68687207 */ /* 0x000fe40000000000 */
[----:B------:R-:W-:Y:S01]  /*8b10*/  SEL R45, R45, RZ, P1 ;  /* 0x000000ff2d2d7207 */ /* 0x000fe20000800000 */
[----:B------:R-:W-:Y:S10]  /*8b20*/  @P2 BRA `(.L_x_125) ;  /* 0xffffffc000082947 */ /* 0x000ff4000383ffff */
[----:B------:R-:W-:-:S09]  /*8b30*/  UISETP.NE.AND UP0, UPT, UR50, URZ, UPT ;  /* 0x000000ff3200728c */ /* 0x000fd2000bf05270 */
[----:B------:R-:W-:Y:S05]  /*8b40*/  BRA.U !UP0, `(.L_x_126) ;  /* 0x0000000108487547 */ /* 0x000fea000b800000 */
[----:B------:R-:W2:Y:S02]  /*8b50*/  LDCU.64 UR4, c[0x0][0x890] ;  /* 0x00011200ff0477ac */ /* 0x000ea40008000a00 */
[----:B--2---:R-:W-:-:S04]  /*8b60*/  UISETP.NE.U32.AND UP0, UPT, UR4, URZ, UPT ;  /* 0x000000ff0400728c */ /* 0x004fc8000bf05070 */
[----:B------:R-:W-:-:S09]  /*8b70*/  UISETP.NE.AND.EX UP0, UPT, UR5, URZ, UPT, UP0 ;  /* 0x000000ff0500728c */ /* 0x000fd2000bf05300 */
[----:B------:R-:W-:Y:S05]  /*8b80*/  BRA.U UP0, `(.L_x_127) ;  /* 0x00000001000c7547 */ /* 0x000fea000b800000 */
[----:B------:R-:W-:-:S13]  /*8b90*/  FSETP.NEU.AND P0, PT, R49, RZ, PT ;  /* 0x000000ff3100720b */ /* 0x000fda0003f0d000 */
[----:B------:R-:W-:Y:S05]  /*8ba0*/  @!P0 EXIT ;  /* 0x000000000000894d */ /* 0x000fea0003800000 */
[----:B------:R-:W-:Y:S05]  /*8bb0*/  BRA `(.L_x_126) ;  /* 0x00000000002c7947 */ /* 0x000fea0003800000 */
.L_x_127:
[----:B------:R-:W-:Y:S01]  /*8bc0*/  ISETP.NE.AND P0, PT, R103, RZ, PT ;  /* 0x000000ff6700720c */ /* 0x000fe20003f05270 */
[----:B------:R-:W-:-:S12]  /*8bd0*/  BSSY.RECONVERGENT B0, `(.L_x_126) ;  /* 0x0000009000007945 */ /* 0x000fd80003800200 */
[----:B------:R-:W-:Y:S05]  /*8be0*/  @P0 BRA `(.L_x_128) ;  /* 0x0000000000140947 */ /* 0x000fea0003800000 */
[----:B------:R-:W2:Y:S02]  /*8bf0*/  LDCU.64 UR4, c[0x0][0x888] ;  /* 0x00011100ff0477ac */ /* 0x000ea40008000a00 */
[----:B--2---:R-:W-:-:S04]  /*8c00*/  ISETP.NE.U32.AND P0, PT, RZ, UR4, PT ;  /* 0x00000004ff007c0c */ /* 0x004fc8000bf05070 */
[----:B------:R-:W-:-:S13]  /*8c10*/  ISETP.NE.AND.EX P0, PT, RZ, UR5, PT, P0 ;  /* 0x00000005ff007c0c */ /* 0x000fda000bf05300 */
[----:B------:R-:W-:Y:S05]  /*8c20*/  @!P0 EXIT ;  /* 0x000000000000894d */ /* 0x000fea0003800000 */
[----:B------:R-:W-:Y:S05]  /*8c30*/  BRA `(.L_x_129) ;  /* 0x0000000000087947 */ /* 0x000fea0003800000 */
.L_x_128:
[----:B------:R-:W-:-:S13]  /*8c40*/  FSETP.NEU.AND P0, PT, R49, RZ, PT ;  /* 0x000000ff3100720b */ /* 0x000fda0003f0d000 */
[----:B------:R-:W-:Y:S05]  /*8c50*/  @!P0 EXIT ;  /* 0x000000000000894d */ /* 0x000fea0003800000 */
.L_x_129:
[----:B------:R-:W-:Y:S05]  /*8c60*/  BSYNC.RECONVERGENT B0 ;  /* 0x0000000000007941 */ /* 0x000fea0003800200 */
.L_x_126:
[----:B------:R-:W-:Y:S01]  /*8c70*/  ULEA UR4, UR51, UR48, 0x3 ;  /* 0x0000003033047291 */ /* 0x000fe2000f8e18ff */
[----:B------:R-:W-:-:S04]  /*8c80*/  DEPBAR.LE SB0, 0x0 ;  /* 0x000080000000791a */ /* 0x000fc80000000000 */
[----:B------:R-:W-:-:S04]  /*8c90*/  UIADD3 UR4, UPT, UPT, UR4, 0x50, URZ ;  /* 0x0000005004047890 */ /* 0x000fc8000fffe0ff */
[----:B------:R-:W-:-:S09]  /*8ca0*/  UPRMT UR4, UR37, 0x654, UR4 ;  /* 0x0000065425047896 */ /* 0x000fd20008000004 */
[----:B------:R-:W-:Y:S01]  /*8cb0*/  SYNCS.ARRIVE.TRANS64.RED.A1T0 RZ, [UR4], RZ ;  /* 0x000000ffffff79a7 */ /* 0x000fe20008100404 */
[----:B------:R-:W-:Y:S05]  /*8cc0*/  EXIT ;  /* 0x000000000000794d */ /* 0x000fea0003800000 */
.L_x_19:
[----:B--2---:R2:W1:Y:S02]  /*8cd0*/  SYNCS.PHASECHK.TRANS64.TRYWAIT P0, [R2+URZ+0xf0], R3 ;  /* 0x0000f003020075a7 */ /* 0x00446400080011ff */
[----:B-1----:R-:W-:Y:S05]  /*8ce0*/  @!P0 NANOSLEEP.SYNCS 0x989680 ;  /* 0x009896800000895d */ /* 0x002fea0003900000 */
[----:B------:R-:W1:Y:S02]  /*8cf0*/  @!P0 SYNCS.PHASECHK.TRANS64 P0, [R2+URZ+0xf0], R3 ;  /* 0x0000f003020085a7 */ /* 0x000e6400080010ff */
[----:B-1----:R-:W-:Y:S05]  /*8d00*/  @!P0 BRA `(.L_x_19) ;  /* 0xfffffffc00f08947 */ /* 0x002fea000383ffff */
[----:B------:R-:W-:Y:S05]  /*8d10*/  BRA `(.L_x_130) ;  /* 0xffffff8800287947 */ /* 0x000fea000383ffff */
.L_x_22:
[----:B-1----:R-:W-:-:S07]  /*8d20*/  MOV R2, UR33 ;  /* 0x0000002100027c02 */ /* 0x002fce0008000f00 */
.L_x_131:
[----:B-1----:R1:W2:Y:S02]  /*8d30*/  SYNCS.PHASECHK.TRANS64.TRYWAIT P0, [R2+URZ+0x18], R4 ;  /* 0x00001804020075a7 */ /* 0x0022a400080011ff */
[----:B--2---:R-:W-:Y:S05]  /*8d40*/  @!P0 NANOSLEEP.SYNCS 0x989680 ;  /* 0x009896800000895d */ /* 0x004fea0003900000 */
[----:B------:R-:W2:Y:S02]  /*8d50*/  @!P0 SYNCS.PHASECHK.TRANS64 P0, [R2+URZ+0x18], R4 ;  /* 0x00001804020085a7 */ /* 0x000ea400080010ff */
[----:B--2---:R-:W-:Y:S05]  /*8d60*/  @!P0 BRA `(.L_x_131) ;  /* 0xfffffffc00f08947 */ /* 0x004fea000383ffff */
[----:B------:R-:W-:Y:S05]  /*8d70*/  BRA `(.L_x_21) ;  /* 0xffffff8800787947 */ /* 0x000fea000383ffff */
.L_x_28:
[----:B-1----:R-:W-:-:S07]  /*8d80*/  MOV R2, UR17 ;  /* 0x0000001100027c02 */ /* 0x002fce0008000f00 */
.L_x_132:
[----:B-1----:R1:W2:Y:S02]  /*8d90*/  SYNCS.PHASECHK.TRANS64.TRYWAIT P0, [R2+URZ+0x18], R4 ;  /* 0x00001804020075a7 */ /* 0x0022a400080011ff */
[----:B--2---:R-:W-:Y:S05]  /*8da0*/  @!P0 NANOSLEEP.SYNCS 0x989680 ;  /* 0x009896800000895d */ /* 0x004fea0003900000 */
[----:B------:R-:W2:Y:S02]  /*8db0*/  @!P0 SYNCS.PHASECHK.TRANS64 P0, [R2+URZ+0x18], R4 ;  /* 0x00001804020085a7 */ /* 0x000ea400080010ff */
[----:B--2---:R-:W-:Y:S05]  /*8dc0*/  @!P0 BRA `(.L_x_132) ;  /* 0xfffffffc00f08947 */ /* 0x004fea000383ffff */
[----:B------:R-:W-:Y:S05]  /*8dd0*/  BRA `(.L_x_27) ;  /* 0xffffff8c00207947 */ /* 0x000fea000383ffff */
.L_x_32:
[----:B-1----:R1:W2:Y:S02]  /*8de0*/  SYNCS.PHASECHK.TRANS64.TRYWAIT P0, [R2+URZ+0x80], R3 ;  /* 0x00008003020075a7 */ /* 0x0022a400080011ff */
[----:B--2---:R-:W-:Y:S05]  /*8df0*/  @!P0 NANOSLEEP.SYNCS 0x989680 ;  /* 0x009896800000895d */ /* 0x004fea0003900000 */
[----:B------:R-:W2:Y:S02]  /*8e00*/  @!P0 SYNCS.PHASECHK.TRANS64 P0, [R2+URZ+0x80], R3 ;  /* 0x00008003020085a7 */ /* 0x000ea400080010ff */
[----:B--2---:R-:W-:Y:S05]  /*8e10*/  @!P0 BRA `(.L_x_32) ;  /* 0xfffffffc00f08947 */ /* 0x004fea000383ffff */
[----:B------:R-:W-:Y:S05]  /*8e20*/  BRA `(.L_x_133) ;  /* 0xffffff8c00b07947 */ /* 0x000fea000383ffff */
.L_x_36:
[----:B----4-:R-:W-:-:S07]  /*8e30*/  MOV R0, UR5 ;  /* 0x0000000500007c02 */ /* 0x010fce0008000f00 */
.L_x_134:
[----:B-1----:R1:W2:Y:S02]  /*8e40*/  SYNCS.PHASECHK.TRANS64.TRYWAIT P0, [R0+URZ], R2 ;  /* 0x00000002000075a7 */ /* 0x0022a400080011ff */
[----:B--2---:R-:W-:Y:S05]  /*8e50*/  @!P0 NANOSLEEP.SYNCS 0x989680 ;  /* 0x009896800000895d */ /* 0x004fea0003900000 */
[----:B------:R-:W2:Y:S02]  /*8e60*/  @!P0 SYNCS.PHASECHK.TRANS64 P0, [R0+URZ], R2 ;  /* 0x00000002000085a7 */ /* 0x000ea400080010ff */
[----:B--2---:R-:W-:Y:S05]  /*8e70*/  @!P0 BRA `(.L_x_134) ;  /* 0xfffffffc00f08947 */ /* 0x004fea000383ffff */
[----:B------:R-:W-:Y:S05]  /*8e80*/  BRA `(.L_x_135) ;  /* 0xffffff9400207947 */ /* 0x000fea000383ffff */
.L_x_37:
[----:B----4-:R-:W-:-:S07]  /*8e90*/  MOV R0, UR5 ;  /* 0x0000000500007c02 */ /* 0x010fce0008000f00 */
.L_x_136:
[----:B-1----:R1:W2:Y:S02]  /*8ea0*/  SYNCS.PHASECHK.TRANS64.TRYWAIT P0, [R0+URZ], R2 ;  /* 0x00000002000075a7 */ /* 0x0022a400080011ff */
[----:B--2---:R-:W-:Y:S05]  /*8eb0*/  @!P0 NANOSLEEP.SYNCS 0x989680 ;  /* 0x009896800000895d */ /* 0x004fea0003900000 */
[----:B------:R-:W2:Y:S02]  /*8ec0*/  @!P0 SYNCS.PHASECHK.TRANS64 P0, [R0+URZ], R2 ;  /* 0x00000002000085a7 */ /* 0x000ea400080010ff */
[----:B--2---:R-:W-:Y:S05]  /*8ed0*/  @!P0 BRA `(.L_x_136) ;  /* 0xfffffffc00f08947 */ /* 0x004fea000383ffff */
[----:B------:R-:W-:Y:S05]  /*8ee0*/  BRA `(.L_x_137) ;  /* 0xffffff94002c7947 */ /* 0x000fea000383ffff */
.L_x_40:
[----:B-1----:R1:W2:Y:S02]  /*8ef0*/  SYNCS.PHASECHK.TRANS64.TRYWAIT P0, [R0+URZ+0xe0], R4 ;  /* 0x0000e004000075a7 */ /* 0x0022a400080011ff */
[----:B--2---:R-:W-:Y:S05]  /*8f00*/  @!P0 NANOSLEEP.SYNCS 0x989680 ;  /* 0x009896800000895d */ /* 0x004fea0003900000 */
[----:B------:R-:W2:Y:S02]  /*8f10*/  @!P0 SYNCS.PHASECHK.TRANS64 P0, [R0+URZ+0xe0], R4 ;  /* 0x0000e004000085a7 */ /* 0x000ea400080010ff */
[----:B--2---:R-:W-:Y:S05]  /*8f20*/  @!P0 BRA `(.L_x_40) ;  /* 0xfffffffc00f08947 */ /* 0x004fea000383ffff */
[----:B------:R-:W-:Y:S05]  /*8f30*/  BRA `(.L_x_138) ;  /* 0xffffff9400887947 */ /* 0x000fea000383ffff */
.L_x_41:
[----:B------:R-:W-:-:S07]  /*8f40*/  MOV R0, UR5 ;  /* 0x0000000500007c02 */ /* 0x000fce0008000f00 */
.L_x_139:
[----:B-1----:R1:W2:Y:S02]  /*8f50*/  SYNCS.PHASECHK.TRANS64.TRYWAIT P0, [R0+URZ+0x90], R5 ;  /* 0x00009005000075a7 */ /* 0x0022a400080011ff */
[----:B--2---:R-:W-:Y:S05]  /*8f60*/  @!P0 NANOSLEEP.SYNCS 0x989680 ;  /* 0x009896800000895d */ /* 0x004fea0003900000 */
[----:B------:R-:W2:Y:S02]  /*8f70*/  @!P0 SYNCS.PHASECHK.TRANS64 P0, [R0+URZ+0x90], R5 ;  /* 0x00009005000085a7 */ /* 0x000ea400080010ff */
[----:B--2---:R-:W-:Y:S05]  /*8f80*/  @!P0 BRA `(.L_x_139) ;  /* 0xfffffffc00f08947 */ /* 0x004fea000383ffff */
[----:B------:R-:W-:Y:S05]  /*8f90*/  BRA `(.L_x_140) ;  /* 0xffffff9400987947 */ /* 0x000fea000383ffff */
.L_x_42:
[----:B-1----:R1:W2:Y:S02]  /*8fa0*/  SYNCS.PHASECHK.TRANS64.TRYWAIT P1, [R0+URZ+0x80], R4 ;  /* 0x00008004000075a7 */ /* 0x0022a400080211ff */
[----:B--2---:R-:W-:Y:S05]  /*8fb0*/  @!P1 NANOSLEEP.SYNCS 0x989680 ;  /* 0x009896800000995d */ /* 0x004fea0003900000 */
[----:B------:R-:W2:Y:S02]  /*8fc0*/  @!P1 SYNCS.PHASECHK.TRANS64 P1, [R0+URZ+0x80], R4 ;  /* 0x00008004000095a7 */ /* 0x000ea400080210ff */
[----:B--2---:R-:W-:Y:S05]  /*8fd0*/  @!P1 BRA `(.L_x_42) ;  /* 0xfffffffc00f09947 */ /* 0x004fea000383ffff */
[----:B------:R-:W-:Y:S05]  /*8fe0*/  BRA `(.L_x_141) ;  /* 0xffffff9400c87947 */ /* 0x000fea000383ffff */
.L_x_45:
[----:B------:R-:W-:-:S07]  /*8ff0*/  MOV R0, UR5 ;  /* 0x0000000500007c02 */ /* 0x000fce0008000f00 */
.L_x_142:
[----:B-1----:R1:W2:Y:S02]  /*9000*/  SYNCS.PHASECHK.TRANS64.TRYWAIT P0, [R0+URZ+0x90], R2 ;  /* 0x00009002000075a7 */ /* 0x0022a400080011ff */
[----:B--2---:R-:W-:Y:S05]  /*9010*/  @!P0 NANOSLEEP.SYNCS 0x989680 ;  /* 0x009896800000895d */ /* 0x004fea0003900000 */
[----:B------:R-:W2:Y:S02]  /*9020*/  @!P0 SYNCS.PHASECHK.TRANS64 P0, [R0+URZ+0x90], R2 ;  /* 0x00009002000085a7 */ /* 0x000ea400080010ff */
[----:B--2---:R-:W-:Y:S05]  /*9030*/  @!P0 BRA `(.L_x_142) ;  /* 0xfffffffc00f08947 */ /* 0x004fea000383ffff */
[----:B------:R-:W-:Y:S05]  /*9040*/  BRA `(.L_x_44) ;  /* 0xffffff98001c7947 */ /* 0x000fea000383ffff */
.L_x_52:
[----:B-1----:R1:W2:Y:S02]  /*9050*/  SYNCS.PHASECHK.TRANS64.TRYWAIT P1, [R0+URZ+0x80], R2 ;  /* 0x00008002000075a7 */ /* 0x0022a400080211ff */
[----:B--2---:R-:W-:Y:S05]  /*9060*/  @!P1 NANOSLEEP.SYNCS 0x989680 ;  /* 0x009896800000995d */ /* 0x004fea0003900000 */
[----:B------:R-:W2:Y:S02]  /*9070*/  @!P1 SYNCS.PHASECHK.TRANS64 P1, [R0+URZ+0x80], R2 ;  /* 0x00008002000095a7 */ /* 0x000ea400080210ff */
[----:B--2---:R-:W-:Y:S05]  /*9080*/  @!P1 BRA `(.L_x_52) ;  /* 0xfffffffc00f09947 */ /* 0x004fea000383ffff */
[----:B------:R-:W-:Y:S05]  /*9090*/  BRA `(.L_x_143) ;  /* 0xffffff9c007c7947 */ /* 0x000fea000383ffff */
.L_x_53:
[----:B------:R-:W-:-:S07]  /*90a0*/  MOV R2, UR8 ;  /* 0x0000000800027c02 */ /* 0x000fce0008000f00 */
.L_x_144:
[----:B-1----:R1:W2:Y:S02]  /*90b0*/  SYNCS.PHASECHK.TRANS64.TRYWAIT P0, [R2+URZ+0xc0], R0 ;  /* 0x0000c000020075a7 */ /* 0x0022a400080011ff */
[----:B--2---:R-:W-:Y:S05]  /*90c0*/  @!P0 NANOSLEEP.SYNCS 0x989680 ;  /* 0x009896800000895d */ /* 0x004fea0003900000 */
[----:B------:R-:W2:Y:S02]  /*90d0*/  @!P0 SYNCS.PHASECHK.TRANS64 P0, [R2+URZ+0xc0], R0 ;  /* 0x0000c000020085a7 */ /* 0x000ea400080010ff */
[----:B--2---:R-:W-:Y:S05]  /*90e0*/  @!P0 BRA `(.L_x_144) ;  /* 0xfffffffc00f08947 */ /* 0x004fea000383ffff */
[----:B------:R-:W-:Y:S05]  /*90f0*/  BRA `(.L_x_145) ;  /* 0xffffff9c00cc7947 */ /* 0x000fea000383ffff */
.L_x_56:
[----:B------:R-:W-:Y:S07]  /*9100*/  MOV R0, UR7 ;  /* 0x0000000700007c02 */ /* 0x000fee0008000f00 */
.L_x_146:
[----:B-1----:R1:W2:Y:S02]  /*9110*/  SYNCS.PHASECHK.TRANS64.TRYWAIT P0, [R0+URZ], R2 ;  /* 0x00000002000075a7 */ /* 0x0022a400080011ff */
[----:B--2---:R-:W-:Y:S05]  /*9120*/  @!P0 NANOSLEEP.SYNCS 0x989680 ;  /* 0x009896800000895d */ /* 0x004fea0003900000 */
[----:B------:R-:W2:Y:S02]  /*9130*/  @!P0 SYNCS.PHASECHK.TRANS64 P0, [R0+URZ], R2 ;  /* 0x00000002000085a7 */ /* 0x000ea400080010ff */
[----:B--2---:R-:W-:Y:S05]  /*9140*/  @!P0 BRA `(.L_x_146) ;  /* 0xfffffffc00f08947 */ /* 0x004fea000383ffff */
[----:B------:R-:W-:Y:S05]  /*9150*/  BRA `(.L_x_55) ;  /* 0xffffff9c00e87947 */ /* 0x000fea000383ffff */
.L_x_59:
[----:B------:R-:W-:-:S07]  /*9160*/  MOV R0, UR5 ;  /* 0x0000000500007c02 */ /* 0x000fce0008000f00 */
.L_x_147:
[----:B--2---:R2:W3:Y:S02]  /*9170*/  SYNCS.PHASECHK.TRANS64.TRYWAIT P0, [R0+URZ], R2 ;  /* 0x00000002000075a7 */ /* 0x0044e400080011ff */
[----:B---3--:R-:W-:Y:S05]  /*9180*/  @!P0 NANOSLEEP.SYNCS 0x989680 ;  /* 0x009896800000895d */ /* 0x008fea0003900000 */
[----:B------:R-:W3:Y:S02]  /*9190*/  @!P0 SYNCS.PHASECHK.TRANS64 P0, [R0+URZ], R2 ;  /* 0x00000002000085a7 */ /* 0x000ee400080010ff */
[----:B---3--:R-:W-:Y:S05]  /*91a0*/  @!P0 BRA `(.L_x_147) ;  /* 0xfffffffc00f08947 */ /* 0x008fea000383ffff */
[----:B------:R-:W-:Y:S05]  /*91b0*/  BRA `(.L_x_148) ;  /* 0xffffffa0009c7947 */ /* 0x000fea000383ffff */
.L_x_60:
[----:B------:R-:W-:-:S07]  /*91c0*/  MOV R0, UR5 ;  /* 0x0000000500007c02 */ /* 0x000fce0008000f00 */
.L_x_149:
[----:B-1----:R1:W2:Y:S02]  /*91d0*/  SYNCS.PHASECHK.TRANS64.TRYWAIT P0, [R0+URZ], R3 ;  /* 0x00000003000075a7 */ /* 0x0022a400080011ff */
[----:B--2---:R-:W-:Y:S05]  /*91e0*/  @!P0 NANOSLEEP.SYNCS 0x989680 ;  /* 0x009896800000895d */ /* 0x004fea0003900000 */
[----:B------:R-:W2:Y:S02]  /*91f0*/  @!P0 SYNCS.PHASECHK.TRANS64 P0, [R0+URZ], R3 ;  /* 0x00000003000085a7 */ /* 0x000ea400080010ff */
[----:B--2---:R-:W-:Y:S05]  /*9200*/  @!P0 BRA `(.L_x_149) ;  /* 0xfffffffc00f08947 */ /* 0x004fea000383ffff */
[----:B------:R-:W-:Y:S05]  /*9210*/  BRA `(.L_x_150) ;  /* 0xffffffa000a87947 */ /* 0x000fea000383ffff */
.L_x_61:
[----:B------:R-:W-:-:S07]  /*9220*/  MOV R0, UR5 ;  /* 0x0000000500007c02 */ /* 0x000fce0008000f00 */
.L_x_151:
[----:B-1----:R1:W2:Y:S02]  /*9230*/  SYNCS.PHASECHK.TRANS64.TRYWAIT P0, [R0+URZ], R3 ;  /* 0x00000003000075a7 */ /* 0x0022a400080011ff */
[----:B--2---:R-:W-:Y:S05]  /*9240*/  @!P0 NANOSLEEP.SYNCS 0x989680 ;  /* 0x009896800000895d */ /* 0x004fea0003900000 */
[----:B------:R-:W2:Y:S02]  /*9250*/  @!P0 SYNCS.PHASECHK.TRANS64 P0, [R0+URZ], R3 ;  /* 0x00000003000085a7 */ /* 0x000ea400080010ff */
[----:B--2---:R-:W-:Y:S05]  /*9260*/  @!P0 BRA `(.L_x_151) ;  /* 0xfffffffc00f08947 */ /* 0x004fea000383ffff */
[----:B------:R-:W-:Y:S05]  /*9270*/  BRA `(.L_x_152) ;  /* 0xffffffa000b47947 */ /* 0x000fea000383ffff */
.L_x_62:
[----:B-1----:R-:W-:-:S07]  /*9280*/  MOV R0, UR7 ;  /* 0x0000000700007c02 */ /* 0x002fce0008000f00 */
.L_x_153:
[----:B-1----:R1:W2:Y:S02]  /*9290*/  SYNCS.PHASECHK.TRANS64.TRYWAIT P0, [R0+URZ], R2 ;  /* 0x00000002000075a7 */ /* 0x0022a400080011ff */
[----:B--2---:R-:W-:Y:S05]  /*92a0*/  @!P0 NANOSLEEP.SYNCS 0x989680 ;  /* 0x009896800000895d */ /* 0x004fea0003900000 */
[----:B------:R-:W2:Y:S02]  /*92b0*/  @!P0 SYNCS.PHASECHK.TRANS64 P0, [R0+URZ], R2 ;  /* 0x00000002000085a7 */ /* 0x000ea400080010ff */
[----:B--2---:R-:W-:Y:S05]  /*92c0*/  @!P0 BRA `(.L_x_153) ;  /* 0xfffffffc00f08947 */ /* 0x004fea000383ffff */
[----:B------:R-:W-:Y:S05]  /*92d0*/  BRA `(.L_x_154) ;  /* 0xffffffa000c07947 */ /* 0x000fea000383ffff */
.L_x_67:
[----:B--2---:R2:W3:Y:S02]  /*92e0*/  SYNCS.PHASECHK.TRANS64.TRYWAIT P0, [R0+URZ+0x80], R2 ;  /* 0x00008002000075a7 */ /* 0x0044e400080011ff */
[----:B---3--:R-:W-:Y:S05]  /*92f0*/  @!P0 NANOSLEEP.SYNCS 0x989680 ;  /* 0x009896800000895d */ /* 0x008fea0003900000 */
[----:B------:R-:W3:Y:S02]  /*9300*/  @!P0 SYNCS.PHASECHK.TRANS64 P0, [R0+URZ+0x80], R2 ;  /* 0x00008002000085a7 */ /* 0x000ee400080010ff */
[----:B---3--:R-:W-:Y:S05]  /*9310*/  @!P0 BRA `(.L_x_67) ;  /* 0xfffffffc00f08947 */ /* 0x008fea000383ffff */
[----:B------:R-:W-:Y:S05]  /*9320*/  BRA `(.L_x_155) ;  /* 0xffffffa400cc7947 */ /* 0x000fea000383ffff */
.L_x_70:
[----:B------:R-:W-:Y:S07]  /*9330*/  MOV R0, UR7 ;  /* 0x0000000700007c02 */ /* 0x000fee0008000f00 */
.L_x_156:
[----:B--2---:R2:W3:Y:S02]  /*9340*/  SYNCS.PHASECHK.TRANS64.TRYWAIT P0, [R0+URZ+0x78], R2 ;  /* 0x00007802000075a7 */ /* 0x0044e400080011ff */
[----:B---3--:R-:W-:Y:S05]  /*9350*/  @!P0 NANOSLEEP.SYNCS 0x989680 ;  /* 0x009896800000895d */ /* 0x008fea0003900000 */
[----:B------:R-:W3:Y:S02]  /*9360*/  @!P0 SYNCS.PHASECHK.TRANS64 P0, [R0+URZ+0x78], R2 ;  /* 0x00007802000085a7 */ /* 0x000ee400080010ff */
[----:B---3--:R-:W-:Y:S05]  /*9370*/  @!P0 BRA `(.L_x_156) ;  /* 0xfffffffc00f08947 */ /* 0x008fea000383ffff */
[----:B------:R-:W-:Y:S05]  /*9380*/  BRA `(.L_x_69) ;  /* 0xffffffa800ac7947 */ /* 0x000fea000383ffff */
.L_x_73:
[----:B------:R-:W-:Y:S07]  /*9390*/  MOV R0, UR7 ;  /* 0x0000000700007c02 */ /* 0x000fee0008000f00 */
.L_x_157:
[----:B-1----:R1:W2:Y:S02]  /*93a0*/  SYNCS.PHASECHK.TRANS64.TRYWAIT P0, [R0+URZ+0x50], R14 ;  /* 0x0000500e000075a7 */ /* 0x0022a400080011ff */
[----:B--2---:R-:W-:Y:S05]  /*93b0*/  @!P0 NANOSLEEP.SYNCS 0x989680 ;  /* 0x009896800000895d */ /* 0x004fea0003900000 */
[----:B------:R-:W2:Y:S02]  /*93c0*/  @!P0 SYNCS.PHASECHK.TRANS64 P0, [R0+URZ+0x50], R14 ;  /* 0x0000500e000085a7 */ /* 0x000ea400080010ff */
[----:B--2---:R-:W-:Y:S05]  /*93d0*/  @!P0 BRA `(.L_x_157) ;  /* 0xfffffffc00f08947 */ /* 0x004fea000383ffff */
[----:B------:R-:W-:Y:S05]  /*93e0*/  BRA `(.L_x_158) ;  /* 0xffffffac00247947 */ /* 0x000fea000383ffff */
.L_x_74:
[----:B------:R-:W-:Y:S07]  /*93f0*/  MOV R0, UR7 ;  /* 0x0000000700007c02 */ /* 0x000fee0008000f00 */
.L_x_159:
[----:B-1----:R1:W2:Y:S02]  /*9400*/  SYNCS.PHASECHK.TRANS64.TRYWAIT P0, [R0+URZ+0x58], R14 ;  /* 0x0000580e000075a7 */ /* 0x0022a400080011ff */
[----:B--2---:R-:W-:Y:S05]  /*9410*/  @!P0 NANOSLEEP.SYNCS 0x989680 ;  /* 0x009896800000895d */ /* 0x004fea0003900000 */
[----:B------:R-:W2:Y:S02]  /*9420*/  @!P0 SYNCS.PHASECHK.TRANS64 P0, [R0+URZ+0x58], R14 ;  /* 0x0000580e000085a7 */ /* 0x000ea400080010ff */
[----:B--2---:R-:W-:Y:S05]  /*9430*/  @!P0 BRA `(.L_x_159) ;  /* 0xfffffffc00f08947 */ /* 0x004fea000383ffff */
[----:B------:R-:W-:Y:S05]  /*9440*/  BRA `(.L_x_160) ;  /* 0xffffffac005c7947 */ /* 0x000fea000383ffff */
.L_x_75:
[----:B------:R-:W-:Y:S07]  /*9450*/  MOV R0, UR7 ;  /* 0x0000000700007c02 */ /* 0x000fee0008000f00 */
.L_x_161:
[----:B-1----:R1:W2:Y:S02]  /*9460*/  SYNCS.PHASECHK.TRANS64.TRYWAIT P0, [R0+URZ+0x60], R14 ;  /* 0x0000600e000075a7 */ /* 0x0022a400080011ff */
[----:B--2---:R-:W-:Y:S05]  /*9470*/  @!P0 NANOSLEEP.SYNCS 0x989680 ;  /* 0x009896800000895d */ /* 0x004fea0003900000 */
[----:B------:R-:W2:Y:S02]  /*9480*/  @!P0 SYNCS.PHASECHK.TRANS64 P0, [R0+URZ+0x60], R14 ;  /* 0x0000600e000085a7 */ /* 0x000ea400080010ff */
[----:B--2---:R-:W-:Y:S05]  /*9490*/  @!P0 BRA `(.L_x_161) ;  /* 0xfffffffc00f08947 */ /* 0x004fea000383ffff */
[----:B------:R-:W-:Y:S05]  /*94a0*/  BRA `(.L_x_162) ;  /* 0xffffffac00a07947 */ /* 0x000fea000383ffff */
.L_x_76:
[----:B------:R-:W-:Y:S07]  /*94b0*/  MOV R0, UR7 ;  /* 0x0000000700007c02 */ /* 0x000fee0008000f00 */
.L_x_163:
[----:B-1----:R1:W2:Y:S02]  /*94c0*/  SYNCS.PHASECHK.TRANS64.TRYWAIT P0, [R0+URZ+0x68], R14 ;  /* 0x0000680e000075a7 */ /* 0x0022a400080011ff */
[----:B--2---:R-:W-:Y:S05]  /*94d0*/  @!P0 NANOSLEEP.SYNCS 0x989680 ;  /* 0x009896800000895d */ /* 0x004fea0003900000 */
[----:B------:R-:W2:Y:S02]  /*94e0*/  @!P0 SYNCS.PHASECHK.TRANS64 P0, [R0+URZ+0x68], R14 ;  /* 0x0000680e000085a7 */ /* 0x000ea400080010ff */
[----:B--2---:R-:W-:Y:S05]  /*94f0*/  @!P0 BRA `(.L_x_163) ;  /* 0xfffffffc00f08947 */ /* 0x004fea000383ffff */
[----:B------:R-:W-:Y:S05]  /*9500*/  BRA `(.L_x_164) ;  /* 0xffffffb000247947 */ /* 0x000fea000383ffff */
.L_x_78:
[----:B------:R-:W-:-:S07]  /*9510*/  MOV R0, UR7 ;  /* 0x0000000700007c02 */ /* 0x000fce0008000f00 */
.L_x_165:
[----:B-1----:R1:W3:Y:S02]  /*9520*/  SYNCS.PHASECHK.TRANS64.TRYWAIT P0, [R0+URZ+0x50], R2 ;  /* 0x00005002000075a7 */ /* 0x0022e400080011ff */
[----:B---3--:R-:W-:Y:S05]  /*9530*/  @!P0 NANOSLEEP.SYNCS 0x989680 ;  /* 0x009896800000895d */ /* 0x008fea0003900000 */
[----:B------:R-:W3:Y:S02]  /*9540*/  @!P0 SYNCS.PHASECHK.TRANS64 P0, [R0+URZ+0x50], R2 ;  /* 0x00005002000085a7 */ /* 0x000ee400080010ff */
[----:B---3--:R-:W-:Y:S05]  /*9550*/  @!P0 BRA `(.L_x_165) ;  /* 0xfffffffc00f08947 */ /* 0x008fea000383ffff */
[----:B------:R-:W-:Y:S05]  /*9560*/  BRA `(.L_x_166) ;  /* 0xffffffb000947947 */ /* 0x000fea000383ffff */
.L_x_79:
[----:B-1----:R-:W-:-:S07]  /*9570*/  MOV R0, UR7 ;  /* 0x0000000700007c02 */ /* 0x002fce0008000f00 */
.L_x_167:
[----:B-1----:R1:W3:Y:S02]  /*9580*/  SYNCS.PHASECHK.TRANS64.TRYWAIT P0, [R0+URZ+0x58], R2 ;  /* 0x00005802000075a7 */ /* 0x0022e400080011ff */
[----:B---3--:R-:W-:Y:S05]  /*9590*/  @!P0 NANOSLEEP.SYNCS 0x989680 ;  /* 0x009896800000895d */ /* 0x008fea0003900000 */
[----:B------:R-:W3:Y:S02]  /*95a0*/  @!P0 SYNCS.PHASECHK.TRANS64 P0, [R0+URZ+0x58], R2 ;  /* 0x00005802000085a7 */ /* 0x000ee400080010ff */
[----:B---3--:R-:W-:Y:S05]  /*95b0*/  @!P0 BRA `(.L_x_167) ;  /* 0xfffffffc00f08947 */ /* 0x008fea000383ffff */
[----:B------:R-:W-:Y:S05]  /*95c0*/  BRA `(.L_x_168) ;  /* 0xffffffb000847947 */ /* 0x000fea000383ffff */
.L_x_80:
[----:B-1----:R-:W-:-:S07]  /*95d0*/  MOV R0, UR7 ;  /* 0x0000000700007c02 */ /* 0x002fce0008000f00 */
.L_x_169:
[----:B-1----:R1:W3:Y:S02]  /*95e0*/  SYNCS.PHASECHK.TRANS64.TRYWAIT P0, [R0+URZ+0x60], R2 ;  /* 0x00006002000075a7 */ /* 0x0022e400080011ff */
[----:B---3--:R-:W-:Y:S05]  /*95f0*/  @!P0 NANOSLEEP.SYNCS 0x989680 ;  /* 0x009896800000895d */ /* 0x008fea0003900000 */
[----:B------:R-:W3:Y:S02]  /*9600*/  @!P0 SYNCS.PHASECHK.TRANS64 P0, [R0+URZ+0x60], R2 ;  /* 0x00006002000085a7 */ /* 0x000ee400080010ff */
[----:B---3--:R-:W-:Y:S05]  /*9610*/  @!P0 BRA `(.L_x_169) ;  /* 0xfffffffc00f08947 */ /* 0x008fea000383ffff */
[----:B------:R-:W-:Y:S05]  /*9620*/  BRA `(.L_x_170) ;  /* 0xffffffb000747947 */ /* 0x000fea000383ffff */
.L_x_82:
[----:B--2---:R2:W4:Y:S02]  /*9630*/  SYNCS.PHASECHK.TRANS64.TRYWAIT P0, [R0+URZ+0x80], R2 ;  /* 0x00008002000075a7 */ /* 0x00452400080011ff */
[----:B----4-:R-:W-:Y:S05]  /*9640*/  @!P0 NANOSLEEP.SYNCS 0x989680 ;  /* 0x009896800000895d */ /* 0x010fea0003900000 */
[----:B------:R-:W4:Y:S02]  /*9650*/  @!P0 SYNCS.PHASECHK.TRANS64 P0, [R0+URZ+0x80], R2 ;  /* 0x00008002000085a7 */ /* 0x000f2400080010ff */
[----:B----4-:R-:W-:Y:S05]  /*9660*/  @!P0 BRA `(.L_x_82) ;  /* 0xfffffffc00f08947 */ /* 0x010fea000383ffff */
[----:B------:R-:W-:Y:S05]  /*9670*/  BRA `(.L_x_171) ;  /* 0xffffffb400487947 */ /* 0x000fea000383ffff */
.L_x_93:
[----:B-1----:R-:W-:Y:S04]  /*9680*/  MOV R0, UR48 ;  /* 0x0000003000007c02 */ /* 0x002fe80008000f00 */
[----:B------:R1:W3:Y:S03]  /*9690*/  SYNCS.PHASECHK.TRANS64.TRYWAIT P1, [R0+URZ+0x30], R3 ;  /* 0x00003003000075a7 */ /* 0x0002e600080211ff */
[----:B---3--:R-:W-:Y:S05]  /*96a0*/  @!P1 NANOSLEEP.SYNCS 0x989680 ;  /* 0x009896800000995d */ /* 0x008fea0003900000 */
[----:B------:R-:W3:Y:S02]  /*96b0*/  @!P1 SYNCS.PHASECHK.TRANS64 P1, [R0+URZ+0x30], R3 ;  /* 0x00003003000095a7 */ /* 0x000ee400080210ff */
[----:B---3--:R-:W-:Y:S05]  /*96c0*/  @!P1 BRA `(.L_x_93) ;  /* 0xfffffffc00ec9947 */ /* 0x008fea000383ffff */
[----:B------:R-:W-:Y:S05]  /*96d0*/  BRA `(.L_x_92) ;  /* 0xffffffc000807947 */ /* 0x000fea000383ffff */
.L_x_95:
[----:B-1----:R1:W2:Y:S02]  /*96e0*/  SYNCS.PHASECHK.TRANS64.TRYWAIT P0, [R64+URZ+0xa0], R2 ;  /* 0x0000a002400075a7 */ /* 0x0022a400080011ff */
[----:B--2---:R-:W-:Y:S05]  /*96f0*/  @!P0 NANOSLEEP.SYNCS 0x989680 ;  /* 0x009896800000895d */ /* 0x004fea0003900000 */
[----:B------:R-:W2:Y:S02]  /*9700*/  @!P0 SYNCS.PHASECHK.TRANS64 P0, [R64+URZ+0xa0], R2 ;  /* 0x0000a002400085a7 */ /* 0x000ea400080010ff */
[----:B--2---:R-:W-:Y:S05]  /*9710*/  @!P0 BRA `(.L_x_95) ;  /* 0xfffffffc00f08947 */ /* 0x004fea000383ffff */
[----:B------:R-:W-:Y:S05]  /*9720*/  BRA `(.L_x_94) ;  /* 0xffffffc000ac7947 */ /* 0x000fea000383ffff */
.L_x_104:
[----:B--2---:R2:W3:Y:S02]  /*9730*/  SYNCS.PHASECHK.TRANS64.TRYWAIT P0, [R2+URZ+0x30], R0 ;  /* 0x00003000020075a7 */ /* 0x0044e400080011ff */
[----:B---3--:R-:W-:Y:S05]  /*9740*/  @!P0 NANOSLEEP.SYNCS 0x989680 ;  /* 0x009896800000895d */ /* 0x008fea0003900000 */
[----:B------:R-:W3:Y:S02]  /*9750*/  @!P0 SYNCS.PHASECHK.TRANS64 P0, [R2+URZ+0x30], R0 ;  /* 0x00003000020085a7 */ /* 0x000ee400080010ff */
[----:B---3--:R-:W-:Y:S05]  /*9760*/  @!P0 BRA `(.L_x_104) ;  /* 0xfffffffc00f08947 */ /* 0x008fea000383ffff */
[----:B------:R-:W-:Y:S05]  /*9770*/  BRA `(.L_x_103) ;  /* 0xffffffcc00907947 */ /* 0x000fea000383ffff */
.L_x_112:
[----:B--2---:R2:W3:Y:S02]  /*9780*/  SYNCS.PHASECHK.TRANS64.TRYWAIT P0, [R0+URZ+0x30], R5 ;  /* 0x00003005000075a7 */ /* 0x0044e400080011ff */
[----:B---3--:R-:W-:Y:S05]  /*9790*/  @!P0 NANOSLEEP.SYNCS 0x989680 ;  /* 0x009896800000895d */ /* 0x008fea0003900000 */
[----:B------:R-:W3:Y:S02]  /*97a0*/  @!P0 SYNCS.PHASECHK.TRANS64 P0, [R0+URZ+0x30], R5 ;  /* 0x00003005000085a7 */ /* 0x000ee400080010ff */
[----:B---3--:R-:W-:Y:S05]  /*97b0*/  @!P0 BRA `(.L_x_112) ;  /* 0xfffffffc00f08947 */ /* 0x008fea000383ffff */
[----:B------:R-:W-:Y:S05]  /*97c0*/  BRA `(.L_x_111) ;  /* 0xffffffd800947947 */ /* 0x000fea000383ffff */
.L_x_120:
[----:B--2---:R2:W3:Y:S02]  /*97d0*/  SYNCS.PHASECHK.TRANS64.TRYWAIT P0, [R2+URZ+0x30], R0 ;  /* 0x00003000020075a7 */ /* 0x0044e400080011ff */
[----:B---3--:R-:W-:Y:S05]  /*97e0*/  @!P0 NANOSLEEP.SYNCS 0x989680 ;  /* 0x009896800000895d */ /* 0x008fea0003900000 */
[----:B------:R-:W3:Y:S02]  /*97f0*/  @!P0 SYNCS.PHASECHK.TRANS64 P0, [R2+URZ+0x30], R0 ;  /* 0x00003000020085a7 */ /* 0x000ee400080010ff */
[----:B---3--:R-:W-:Y:S05]  /*9800*/  @!P0 BRA `(.L_x_120) ;  /* 0xfffffffc00f08947 */ /* 0x008fea000383ffff */
[----:B------:R-:W-:Y:S05]  /*9810*/  BRA `(.L_x_119) ;  /* 0xffffffe400987947 */ /* 0x000fea000383ffff */
        .weak           $__internal_0_$__cuda_sm10x_tcgen05_guardrail_trap_col_being_dealloced_not_returned_by_alloc
        .type           $__internal_0_$__cuda_sm10x_tcgen05_guardrail_trap_col_being_dealloced_not_returned_by_alloc,@function
        .size           $__internal_0_$__cuda_sm10x_tcgen05_guardrail_trap_col_being_dealloced_not_returned_by_alloc,($__internal_1_$__cuda_sm10x_tcgen05_guardrail_trap_phase_invalid_during_alloc - $__internal_0_$__cuda_sm10x_tcgen05_guardrail_trap_col_being_dealloced_not_returned_by_alloc)
$__internal_0_$__cuda_sm10x_tcgen05_guardrail_trap_col_being_dealloced_not_returned_by_alloc:
[----:B------:R-:W-:Y:S05]  /*9820*/  BPT.TRAP 0x1 ;  /* 0x000000040000795c */ /* 0x000fea0000300000 */
[----:B------:R-:W-:-:S04]  /*9830*/  HFMA2 R3, -RZ, RZ, 0, 0 ;  /* 0x00000000ff037431 */ /* 0x000fc800000001ff */
[----:B------:R-:W-:Y:S05]  /*9840*/  RET.REL.NODEC R2 `(_ZN7cutlass13device_kernelINS_4gemm6kernel13GemmUniversalIN4cute5tupleIJiiiiEEENS1_10collective13CollectiveMmaINS1_35MainloopSm100TmaUmmaWarpSpecializedILi3ELi2ELi4ENS5_IJNS4_1CILi1EEESB_SB_EEEEENS5_IJNSA_ILi64EEENSA_ILi256EEENSA_ILi32EEEEEENS_6half_tENS5_IJlSB_lEEESI_SJ_NS4_8TiledMMAINS4_8MMA_AtomIJNS4_20SM100_MMA_F16BF16_SSISI_SI_fLi64ELi256ELNS4_4UMMA5MajorE0ELSO_0ELNSN_7ScaleInE0ELSP_0EEEEEENS4_6LayoutISC_NS5_IJNSA_ILi0EEEST_ST_EEEEENS5_IJNS4_10UnderscoreESW_SW_EEEEENS4_13SM90_TMA_LOADENS4_14ComposedLayoutINS4_7SwizzleILi2ELi4ELi3EEENS4_18smem_ptr_flag_bitsILi16EEENSS_INS5_IJNSA_ILi8EEESG_EEENS5_IJSG_SB_EEEEEEEvNS4_8identityESZ_S19_vS1A_EENS_8epilogue10collective18CollectiveEpilogueINS1C_23Sm100TmaWarpSpecializedILi4ELi2ELi32ELb1ELb0EEEJSH_NS5_IJNSS_ISE_SB_EES1H_EEESI_SJ_SI_SJ_NS1C_6fusion15FusionCallbacksIS1G_NS1J_17LinearCombinationISI_fSI_fLNS_15FloatRoundStyleE2EEESH_S1I_JEEENS4_5SM1004TMEM4LOAD26SM100_TMEM_LOAD_16dp256b8xESZ_NS10_INS11_ILi3ELi4ELi3EEES14_NSS_INS5_IJS15_SE_EEENS5_IJSE_SB_EEEEEEENS4_17SM75_U32x4_LDSM_NENS4_14SM90_TMA_STOREES1X_NS4_17SM90_U32x4_STSM_NENS4_39AutoVectorizingCopyWithAssumedAlignmentILi128EEEEEEvvEEEEvNT_6ParamsE) ;  /* 0xffffff6402ec7950 */ /* 0x000fea0003c3ffff */
        .weak           $__internal_1_$__cuda_sm10x_tcgen05_guardrail_trap_phase_invalid_during_alloc
        .type           $__internal_1_$__cuda_sm10x_tcgen05_guardrail_trap_phase_invalid_during_alloc,@function
        .size           $__internal_1_$__cuda_sm10x_tcgen05_guardrail_trap_phase_invalid_during_alloc,($__internal_2_$__cuda_sm10x_tcgen05_guardrail_trap_unallocated_columns_being_dealloced - $__internal_1_$__cuda_sm10x_tcgen05_guardrail_trap_phase_invalid_during_alloc)
$__internal_1_$__cuda_sm10x_tcgen05_guardrail_trap_phase_invalid_during_alloc:
[----:B------:R-:W-:Y:S05]  /*9850*/  BPT.TRAP 0x1 ;  /* 0x000000040000795c */ /* 0x000fea0000300000 */
[----:B------:R-:W-:-:S04]  /*9860*/  MOV R3, 0x0 ;  /* 0x0000000000037802 */ /* 0x000fc80000000f00 */
[----:B------:R-:W-:Y:S05]  /*9870*/  RET.REL.NODEC R2 `(_ZN7cutlass13device_kernelINS_4gemm6kernel13GemmUniversalIN4cute5tupleIJiiiiEEENS1_10collective13CollectiveMmaINS1_35MainloopSm100TmaUmmaWarpSpecializedILi3ELi2ELi4ENS5_IJNS4_1CILi1EEESB_SB_EEEEENS5_IJNSA_ILi64EEENSA_ILi256EEENSA_ILi32EEEEEENS_6half_tENS5_IJlSB_lEEESI_SJ_NS4_8TiledMMAINS4_8MMA_AtomIJNS4_20SM100_MMA_F16BF16_SSISI_SI_fLi64ELi256ELNS4_4UMMA5MajorE0ELSO_0ELNSN_7ScaleInE0ELSP_0EEEEEENS4_6LayoutISC_NS5_IJNSA_ILi0EEEST_ST_EEEEENS5_IJNS4_10UnderscoreESW_SW_EEEEENS4_13SM90_TMA_LOADENS4_14ComposedLayoutINS4_7SwizzleILi2ELi4ELi3EEENS4_18smem_ptr_flag_bitsILi16EEENSS_INS5_IJNSA_ILi8EEESG_EEENS5_IJSG_SB_EEEEEEEvNS4_8identityESZ_S19_vS1A_EENS_8epilogue10collective18CollectiveEpilogueINS1C_23Sm100TmaWarpSpecializedILi4ELi2ELi32ELb1ELb0EEEJSH_NS5_IJNSS_ISE_SB_EES1H_EEESI_SJ_SI_SJ_NS1C_6fusion15FusionCallbacksIS1G_NS1J_17LinearCombinationISI_fSI_fLNS_15FloatRoundStyleE2EEESH_S1I_JEEENS4_5SM1004TMEM4LOAD26SM100_TMEM_LOAD_16dp256b8xESZ_NS10_INS11_ILi3ELi4ELi3EEES14_NSS_INS5_IJS15_SE_EEENS5_IJSE_SB_EEEEEEENS4_17SM75_U32x4_LDSM_NENS4_14SM90_TMA_STOREES1X_NS4_17SM90_U32x4_STSM_NENS4_39AutoVectorizingCopyWithAssumedAlignmentILi128EEEEEEvvEEEEvNT_6ParamsE) ;  /* 0xffffff6402e07950 */ /* 0x000fea0003c3ffff */
        .weak           $__internal_2_$__cuda_sm10x_tcgen05_guardrail_trap_unallocated_columns_being_dealloced
        .type           $__internal_2_$__cuda_sm10x_tcgen05_guardrail_trap_unallocated_columns_being_dealloced,@function
        .size           $__internal_2_$__cuda_sm10x_tcgen05_guardrail_trap_unallocated_columns_being_dealloced,(.L_x_173 - $__internal_2_$__cuda_sm10x_tcgen05_guardrail_trap_unallocated_columns_being_dealloced)
$__internal_2_$__cuda_sm10x_tcgen05_guardrail_trap_unallocated_columns_being_dealloced:
[----:B------:R-:W-:Y:S05]  /*9880*/  BPT.TRAP 0x1 ;  /* 0x000000040000795c */ /* 0x000fea0000300000 */
[----:B------:R-:W-:-:S04]  /*9890*/  HFMA2 R3, -RZ, RZ, 0, 0 ;  /* 0x00000000ff037431 */ /* 0x000fc800000001ff */
[----:B------:R-:W-:Y:S05]  /*98a0*/  RET.REL.NODEC R2 `(_ZN7cutlass13device_kernelINS_4gemm6kernel13GemmUniversalIN4cute5tupleIJiiiiEEENS1_10collective13CollectiveMmaINS1_35MainloopSm100TmaUmmaWarpSpecializedILi3ELi2ELi4ENS5_IJNS4_1CILi1EEESB_SB_EEEEENS5_IJNSA_ILi64EEENSA_ILi256EEENSA_ILi32EEEEEENS_6half_tENS5_IJlSB_lEEESI_SJ_NS4_8TiledMMAINS4_8MMA_AtomIJNS4_20SM100_MMA_F16BF16_SSISI_SI_fLi64ELi256ELNS4_4UMMA5MajorE0ELSO_0ELNSN_7ScaleInE0ELSP_0EEEEEENS4_6LayoutISC_NS5_IJNSA_ILi0EEEST_ST_EEEEENS5_IJNS4_10UnderscoreESW_SW_EEEEENS4_13SM90_TMA_LOADENS4_14ComposedLayoutINS4_7SwizzleILi2ELi4ELi3EEENS4_18smem_ptr_flag_bitsILi16EEENSS_INS5_IJNSA_ILi8EEESG_EEENS5_IJSG_SB_EEEEEEEvNS4_8identityESZ_S19_vS1A_EENS_8epilogue10collective18CollectiveEpilogueINS1C_23Sm100TmaWarpSpecializedILi4ELi2ELi32ELb1ELb0EEEJSH_NS5_IJNSS_ISE_SB_EES1H_EEESI_SJ_SI_SJ_NS1C_6fusion15FusionCallbacksIS1G_NS1J_17LinearCombinationISI_fSI_fLNS_15FloatRoundStyleE2EEESH_S1I_JEEENS4_5SM1004TMEM4LOAD26SM100_TMEM_LOAD_16dp256b8xESZ_NS10_INS11_ILi3ELi4ELi3EEES14_NSS_INS5_IJS15_SE_EEENS5_IJSE_SB_EEEEEEENS4_17SM75_U32x4_LDSM_NENS4_14SM90_TMA_STOREES1X_NS4_17SM90_U32x4_STSM_NENS4_39AutoVectorizingCopyWithAssumedAlignmentILi128EEEEEEvvEEEEvNT_6ParamsE) ;  /* 0xffffff6402d47950 */ /* 0x000fea0003c3ffff */
.L_x_172:
[----:B------:R-:W-:-:S00]  /*98b0*/  BRA `(.L_x_172) ;  /* 0xfffffffc00fc7947 */ /* 0x000fc0000383ffff */
[----:B------:R-:W-:-:S00]  /*98c0*/  NOP ;  /* 0x0000000000007918 */ /* 0x000fc00000000000 */
        /* <DEDUP_REMOVED lines=11> */
.L_x_173:


//--------------------- .nv.global.init           --------------------------
	.section	.nv.global.init,"aw",@progbits
.nv.global.init:
	.type		$str$27,@object
	.size		$str$27,($str$28 - $str$27)
$str$27:
        /*0000*/ 	.byte	0x28, 0x61, 0x64, 0x64, 0x72, 0x65, 0x73, 0x73, 0x20, 0x26, 0x20, 0x6d, 0x61, 0x73, 0x6b, 0x29
        /*0010*/ 	.byte	0x20, 0x3d, 0x3d, 0x20, 0x30, 0x00
	.type		$str$28,@object
	.size		$str$28,($str$26 - $str$28)
$str$28:
        /*0016*/ 	.byte	0x2f, 0x74, 0x6d, 0x70, 0x2f, 0x63, 0x75, 0x74, 0x6c, 0x61, 0x73, 0x73, 0x5f, 0x73, 0x77, 0x65
        /*0026*/ 	.byte	0x65, 0x70, 0x5f, 0x73, 0x72, 0x63, 0x2f, 0x69, 0x6e, 0x63, 0x6c, 0x75, 0x64, 0x65, 0x2f, 0x63
        /*0036*/ 	.byte	0x75, 0x74, 0x65, 0x2f, 0x70, 0x6f, 0x69, 0x6e, 0x74, 0x65, 0x72, 0x5f, 0x66, 0x6c, 0x61, 0x67
        /*0046*/ 	.byte	0x67, 0x65, 0x64, 0x2e, 0x68, 0x70, 0x70, 0x00
	.type		$str$26,@object
	.size		$str$26,($str$25 - $str$26)
$str$26:
        /*004e*/ 	.byte	0x2f, 0x74, 0x6d, 0x70, 0x2f, 0x63, 0x75, 0x74, 0x6c, 0x61, 0x73, 0x73, 0x5f, 0x73, 0x77, 0x65
        /*005e*/ 	.byte	0x65, 0x70, 0x5f, 0x73, 0x72, 0x63, 0x2f, 0x69, 0x6e, 0x63, 0x6c, 0x75, 0x64, 0x65, 0x2f, 0x63
        /*006e*/ 	.byte	0x75, 0x74, 0x65, 0x2f, 0x61, 0x74, 0x6f, 0x6d, 0x2f, 0x63, 0x6f, 0x70, 0x79, 0x5f, 0x74, 0x72
        /*007e*/ 	.byte	0x61, 0x69, 0x74, 0x73, 0x5f, 0x73, 0x6d, 0x31, 0x30, 0x30, 0x2e, 0x68, 0x70, 0x70, 0x00
	.type		$str$25,@object
	.size		$str$25,(__unnamed_1 - $str$25)
$str$25:
        /*008d*/ 	.byte	0x28, 0x28, 0x75, 0x69, 0x6e, 0x74, 0x33, 0x32, 0x5f, 0x74, 0x28, 0x74, 0x68, 0x72, 0x65, 0x61
        /*009d*/ 	.byte	0x64, 0x49, 0x64, 0x78, 0x2e, 0x78, 0x29, 0x20, 0x2f, 0x20, 0x33, 0x32, 0x29, 0x20, 0x25, 0x20
        /*00ad*/ 	.byte	0x34, 0x29, 0x20, 0x3d, 0x3d, 0x20, 0x28, 0x28, 0x28, 0x74, 0x6d, 0x65, 0x6d, 0x5f, 0x61, 0x64
        /*00bd*/ 	.byte	0x64, 0x72, 0x20, 0x3e, 0x3e, 0x20, 0x31, 0x36, 0x29, 0x20, 0x2f, 0x20, 0x33, 0x32, 0x29, 0x20
        /*00cd*/ 	.byte	0x25, 0x20, 0x34, 0x29, 0x00
	.type		__unnamed_1,@object
	.size		__unnamed_1,(__unnamed_2 - __unnamed_1)
__unnamed_1:
        /*00d2*/ 	.byte	0x61, 0x75, 0x74, 0x6f, 0x20, 0x63, 0x75, 0x74, 0x65, 0x3a, 0x3a, 0x61, 0x73, 0x5f, 0x70, 0x6f
        /* <DEDUP_REMOVED lines=24> */
        /*0262*/ 	.byte	0x3e, 0x3e, 0x3e, 0x5d, 0x00
	.type		__unnamed_2,@object
	.size		__unnamed_2,(.L_2 - __unnamed_2)
__unnamed_2:
        /* <DEDUP_REMOVED lines=46> */
        /*0547*/ 	.byte	0x75, 0x74, 0x65, 0x3a, 0x3a, 0x43, 0x3c, 0x30, 0x3e, 0x3e, 0x3e, 0x3e, 0x5d, 0x00
.L_2:


//--------------------- .nv.shared._ZN7cutlass13device_kernelINS_4gemm6kernel13GemmUniversalIN4cute5tupleIJiiiiEEENS1_10collective13CollectiveMmaINS1_35MainloopSm100TmaUmmaWarpSpecializedILi3ELi2ELi4ENS5_IJNS4_1CILi1EEESB_SB_EEEEENS5_IJNSA_ILi64EEENSA_ILi256EEENSA_ILi32EEEEEENS_6half_tENS5_IJlSB_lEEESI_SJ_NS4_8TiledMMAINS4_8MMA_AtomIJNS4_20SM100_MMA_F16BF16_SSISI_SI_fLi64ELi256ELNS4_4UMMA5MajorE0ELSO_0ELNSN_7ScaleInE0ELSP_0EEEEEENS4_6LayoutISC_NS5_IJNSA_ILi0EEEST_ST_EEEEENS5_IJNS4_10UnderscoreESW_SW_EEEEENS4_13SM90_TMA_LOADENS4_14ComposedLayoutINS4_7SwizzleILi2ELi4ELi3EEENS4_18smem_ptr_flag_bitsILi16EEENSS_INS5_IJNSA_ILi8EEESG_EEENS5_IJSG_SB_EEEEEEEvNS4_8identityESZ_S19_vS1A_EENS_8epilogue10collective18CollectiveEpilogueINS1C_23Sm100TmaWarpSpecializedILi4ELi2ELi32ELb1ELb0EEEJSH_NS5_IJNSS_ISE_SB_EES1H_EEESI_SJ_SI_SJ_NS1C_6fusion15FusionCallbacksIS1G_NS1J_17LinearCombinationISI_fSI_fLNS_15FloatRoundStyleE2EEESH_S1I_JEEENS4_5SM1004TMEM4LOAD26SM100_TMEM_LOAD_16dp256b8xESZ_NS10_INS11_ILi3ELi4ELi3EEES14_NSS_INS5_IJS15_SE_EEENS5_IJSE_SB_EEEEEEENS4_17SM75_U32x4_LDSM_NENS4_14SM90_TMA_STOREES1X_NS4_17SM90_U32x4_STSM_NENS4_39AutoVectorizingCopyWithAssumedAlignmentILi128EEEEEEvvEEEEvNT_6ParamsE --------------------------
	.section	.nv.shared._ZN7cutlass13device_kernelINS_4gemm6kernel13GemmUniversalIN4cute5tupleIJiiiiEEENS1_10collective13CollectiveMmaINS1_35MainloopSm100TmaUmmaWarpSpecializedILi3ELi2ELi4ENS5_IJNS4_1CILi1EEESB_SB_EEEEENS5_IJNSA_ILi64EEENSA_ILi256EEENSA_ILi32EEEEEENS_6half_tENS5_IJlSB_lEEESI_SJ_NS4_8TiledMMAINS4_8MMA_AtomIJNS4_20SM100_MMA_F16BF16_SSISI_SI_fLi64ELi256ELNS4_4UMMA5MajorE0ELSO_0ELNSN_7ScaleInE0ELSP_0EEEEEENS4_6LayoutISC_NS5_IJNSA_ILi0EEEST_ST_EEEEENS5_IJNS4_10UnderscoreESW_SW_EEEEENS4_13SM90_TMA_LOADENS4_14ComposedLayoutINS4_7SwizzleILi2ELi4ELi3EEENS4_18smem_ptr_flag_bitsILi16EEENSS_INS5_IJNSA_ILi8EEESG_EEENS5_IJSG_SB_EEEEEEEvNS4_8identityESZ_S19_vS1A_EENS_8epilogue10collective18CollectiveEpilogueINS1C_23Sm100TmaWarpSpecializedILi4ELi2ELi32ELb1ELb0EEEJSH_NS5_IJNSS_ISE_SB_EES1H_EEESI_SJ_SI_SJ_NS1C_6fusion15FusionCallbacksIS1G_NS1J_17LinearCombinationISI_fSI_fLNS_15FloatRoundStyleE2EEESH_S1I_JEEENS4_5SM1004TMEM4LOAD26SM100_TMEM_LOAD_16dp256b8xESZ_NS10_INS11_ILi3ELi4ELi3EEES14_NSS_INS5_IJS15_SE_EEENS5_IJSE_SB_EEEEEEENS4_17SM75_U32x4_LDSM_NENS4_14SM90_TMA_STOREES1X_NS4_17SM90_U32x4_STSM_NENS4_39AutoVectorizingCopyWithAssumedAlignmentILi128EEEEEEvvEEEEvNT_6ParamsE,"aw",@nobits
	.sectionflags	@""
	.align	16
	.zero		1024


//--------------------- .nv.shared.reserved.0     --------------------------
	.section	.nv.shared.reserved.0,"aw",@nobits
	.weak		__nv_reservedSMEM_offset_0_alias
	.size		__nv_reservedSMEM_offset_0_alias, 0, 64
	.other		__nv_reservedSMEM_offset_0_alias,@"STO_CUDA_RESERVED_SHARED STV_DEFAULT"
__nv_reservedSMEM_offset_0_alias:
	.zero		0
.nv.shared.reserved.0:
	.zero		64
	.weak		__nv_reservedSMEM_tcgen05_partition
	.type		__nv_reservedSMEM_tcgen05_partition,@object
	.size		__nv_reservedSMEM_tcgen05_partition,(.L_0 - __nv_reservedSMEM_tcgen05_partition)
__nv_reservedSMEM_tcgen05_partition:
	.zero		32
.L_0:


//--------------------- .nv.global                --------------------------
	.section	.nv.global,"aw",@nobits
.nv.global:
	.type		_ZN39_INTERNAL_7eb63f6d_4_k_cu_8919acb9_61944cute1_E,@object
	.size		_ZN39_INTERNAL_7eb63f6d_4_k_cu_8919acb9_61944cute1_E,(_ZN39_INTERNAL_7eb63f6d_4_k_cu_8919acb9_61944cuda3std3__45__cpo6cbeginE - _ZN39_INTERNAL_7eb63f6d_4_k_cu_8919acb9_61944cute1_E)
_ZN39_INTERNAL_7eb63f6d_4_k_cu_8919acb9_61944cute1_E:
	.zero		1
	.type		_ZN39_INTERNAL_7eb63f6d_4_k_cu_8919acb9_61944cuda3std3__45__cpo6cbeginE,@object
	.size		_ZN39_INTERNAL_7eb63f6d_4_k_cu_8919acb9_61944cuda3std3__45__cpo6cbeginE,(_ZN39_INTERNAL_7eb63f6d_4_k_cu_8919acb9_61944cuda3std3__48in_placeE - _ZN39_INTERNAL_7eb63f6d_4_k_cu_8919acb9_61944cuda3std3__45__cpo6cbeginE)
_ZN39_INTERNAL_7eb63f6d_4_k_cu_8919acb9_61944cuda3std3__45__cpo6cbeginE:
	.zero		1
	.type		_ZN39_INTERNAL_7eb63f6d_4_k_cu_8919acb9_61944cuda3std3__48in_placeE,@object
	.size		_ZN39_INTERNAL_7eb63f6d_4_k_cu_8919acb9_61944cuda3std3__48in_placeE,(_ZN39_INTERNAL_7eb63f6d_4_k_cu_8919acb9_61944cuda3std6ranges3__45__cpo9iter_moveE - _ZN39_INTERNAL_7eb63f6d_4_k_cu_8919acb9_61944cuda3std3__48in_placeE)
_ZN39_INTERNAL_7eb63f6d_4_k_cu_8919acb9_61944cuda3std3__48in_placeE:
	.zero		1
	.type		_ZN39_INTERNAL_7eb63f6d_4_k_cu_8919acb9_61944cuda3std6ranges3__45__cpo9iter_moveE,@object
	.size		_ZN39_INTERNAL_7eb63f6d_4_k_cu_8919acb9_61944cuda3std6ranges3__45__cpo9iter_moveE,(_ZN39_INTERNAL_7eb63f6d_4_k_cu_8919acb9_61944cuda3std3__45__cpo5beginE - _ZN39_INTERNAL_7eb63f6d_4_k_cu_8919acb9_61944cuda3std6ranges3__45__cpo9iter_moveE)
_ZN39_INTERNAL_7eb63f6d_4_k_cu_8919acb9_61944cuda3std6ranges3__45__cpo9iter_moveE:
	.zero		1
	.type		_ZN39_INTERNAL_7eb63f6d_4_k_cu_8919acb9_61944cuda3std3__45__cpo5beginE,@object
	.size		_ZN39_INTERNAL_7eb63f6d_4_k_cu_8919acb9_61944cuda3std3__45__cpo5beginE,(_ZN39_INTERNAL_7eb63f6d_4_k_cu_8919acb9_61944cuda3std3__441_GLOBAL__N__7eb63f6d_4_k_cu_8919acb9_61946ignoreE - _ZN39_INTERNAL_7eb63f6d_4_k_cu_8919acb9_61944cuda3std3__45__cpo5beginE)
_ZN39_INTERNAL_7eb63f6d_4_k_cu_8919acb9_61944cuda3std3__45__cpo5beginE:
	.zero		1
	.type		_ZN39_INTERNAL_7eb63f6d_4_k_cu_8919acb9_61944cuda3std3__441_GLOBAL__N__7eb63f6d_4_k_cu_8919acb9_61946ignoreE,@object
	.size		_ZN39_INTERNAL_7eb63f6d_4_k_cu_8919acb9_61944cuda3std3__441_GLOBAL__N__7eb63f6d_4_k_cu_8919acb9_61946ignoreE,(_ZN39_INTERNAL_7eb63f6d_4_k_cu_8919acb9_61944cute7productE - _ZN39_INTERNAL_7eb63f6d_4_k_cu_8919acb9_61944cuda3std3__441_GLOBAL__N__7eb63f6d_4_k_cu_8919acb9_61946ignoreE)
_ZN39_INTERNAL_7eb63f6d_4_k_cu_8919acb9_61944cuda3std3__441_GLOBAL__N__7eb63f6d_4_k_cu_8919acb9_61946ignoreE:
	.zero		1
	.type		_ZN39_INTERNAL_7eb63f6d_4_k_cu_8919acb9_61944cute7productE,@object
	.size		_ZN39_INTERNAL_7eb63f6d_4_k_cu_8919acb9_61944cute7productE,(_ZN39_INTERNAL_7eb63f6d_4_k_cu_8919acb9_61944cuda3std3__45__cpo3endE - _ZN39_INTERNAL_7eb63f6d_4_k_cu_8919acb9_61944cute7productE)
_ZN39_INTERNAL_7eb63f6d_4_k_cu_8919acb9_61944cute7productE:
	.zero		1
	.type		_ZN39_INTERNAL_7eb63f6d_4_k_cu_8919acb9_61944cuda3std3__45__cpo3endE,@object
	.size		_ZN39_INTERNAL_7eb63f6d_4_k_cu_8919acb9_61944cuda3std3__45__cpo3endE,(_ZN39_INTERNAL_7eb63f6d_4_k_cu_8919acb9_61944cuda3std3__419piecewise_constructE - _ZN39_INTERNAL_7eb63f6d_4_k_cu_8919acb9_61944cuda3std3__45__cpo3endE)
_ZN39_INTERNAL_7eb63f6d_4_k_cu_8919acb9_61944cuda3std3__45__cpo3endE:
	.zero		1
	.type		_ZN39_INTERNAL_7eb63f6d_4_k_cu_8919acb9_61944cuda3std3__419piecewise_constructE,@object
	.size		_ZN39_INTERNAL_7eb63f6d_4_k_cu_8919acb9_61944cuda3std3__419piecewise_constructE,(_ZN39_INTERNAL_7eb63f6d_4_k_cu_8919acb9_61944cuda3std3__45__cpo4cendE - _ZN39_INTERNAL_7eb63f6d_4_k_cu_8919acb9_61944cuda3std3__419piecewise_constructE)
_ZN39_INTERNAL_7eb63f6d_4_k_cu_8919acb9_61944cuda3std3__419piecewise_constructE:
	.zero		1
	.type		_ZN39_INTERNAL_7eb63f6d_4_k_cu_8919acb9_61944cuda3std3__45__cpo4cendE,@object
	.size		_ZN39_INTERNAL_7eb63f6d_4_k_cu_8919acb9_61944cuda3std3__45__cpo4cendE,(_ZN39_INTERNAL_7eb63f6d_4_k_cu_8919acb9_61944cuda3std6ranges3__45__cpo4swapE - _ZN39_INTERNAL_7eb63f6d_4_k_cu_8919acb9_61944cuda3std3__45__cpo4cendE)
_ZN39_INTERNAL_7eb63f6d_4_k_cu_8919acb9_61944cuda3std3__45__cpo4cendE:
	.zero		1
	.type		_ZN39_INTERNAL_7eb63f6d_4_k_cu_8919acb9_61944cuda3std6ranges3__45__cpo4swapE,@object
	.size		_ZN39_INTERNAL_7eb63f6d_4_k_cu_8919acb9_61944cuda3std6ranges3__45__cpo4swapE,(.L_10 - _ZN39_INTERNAL_7eb63f6d_4_k_cu_8919acb9_61944cuda3std6ranges3__45__cpo4swapE)
_ZN39_INTERNAL_7eb63f6d_4_k_cu_8919acb9_61944cuda3std6ranges3__45__cpo4swapE:
	.zero		1
.L_10:


//--------------------- .nv.constant0._ZN7cutlass13device_kernelINS_4gemm6kernel13GemmUniversalIN4cute5tupleIJiiiiEEENS1_10collective13CollectiveMmaINS1_35MainloopSm100TmaUmmaWarpSpecializedILi3ELi2ELi4ENS5_IJNS4_1CILi1EEESB_SB_EEEEENS5_IJNSA_ILi64EEENSA_ILi256EEENSA_ILi32EEEEEENS_6half_tENS5_IJlSB_lEEESI_SJ_NS4_8TiledMMAINS4_8MMA_AtomIJNS4_20SM100_MMA_F16BF16_SSISI_SI_fLi64ELi256ELNS4_4UMMA5MajorE0ELSO_0ELNSN_7ScaleInE0ELSP_0EEEEEENS4_6LayoutISC_NS5_IJNSA_ILi0EEEST_ST_EEEEENS5_IJNS4_10UnderscoreESW_SW_EEEEENS4_13SM90_TMA_LOADENS4_14ComposedLayoutINS4_7SwizzleILi2ELi4ELi3EEENS4_18smem_ptr_flag_bitsILi16EEENSS_INS5_IJNSA_ILi8EEESG_EEENS5_IJSG_SB_EEEEEEEvNS4_8identityESZ_S19_vS1A_EENS_8epilogue10collective18CollectiveEpilogueINS1C_23Sm100TmaWarpSpecializedILi4ELi2ELi32ELb1ELb0EEEJSH_NS5_IJNSS_ISE_SB_EES1H_EEESI_SJ_SI_SJ_NS1C_6fusion15FusionCallbacksIS1G_NS1J_17LinearCombinationISI_fSI_fLNS_15FloatRoundStyleE2EEESH_S1I_JEEENS4_5SM1004TMEM4LOAD26SM100_TMEM_LOAD_16dp256b8xESZ_NS10_INS11_ILi3ELi4ELi3EEES14_NSS_INS5_IJS15_SE_EEENS5_IJSE_SB_EEEEEEENS4_17SM75_U32x4_LDSM_NENS4_14SM90_TMA_STOREES1X_NS4_17SM90_U32x4_STSM_NENS4_39AutoVectorizingCopyWithAssumedAlignmentILi128EEEEEEvvEEEEvNT_6ParamsE --------------------------
	.section	.nv.constant0._ZN7cutlass13device_kernelINS_4gemm6kernel13GemmUniversalIN4cute5tupleIJiiiiEEENS1_10collective13CollectiveMmaINS1_35MainloopSm100TmaUmmaWarpSpecializedILi3ELi2ELi4ENS5_IJNS4_1CILi1EEESB_SB_EEEEENS5_IJNSA_ILi64EEENSA_ILi256EEENSA_ILi32EEEEEENS_6half_tENS5_IJlSB_lEEESI_SJ_NS4_8TiledMMAINS4_8MMA_AtomIJNS4_20SM100_MMA_F16BF16_SSISI_SI_fLi64ELi256ELNS4_4UMMA5MajorE0ELSO_0ELNSN_7ScaleInE0ELSP_0EEEEEENS4_6LayoutISC_NS5_IJNSA_ILi0EEEST_ST_EEEEENS5_IJNS4_10UnderscoreESW_SW_EEEEENS4_13SM90_TMA_LOADENS4_14ComposedLayoutINS4_7SwizzleILi2ELi4ELi3EEENS4_18smem_ptr_flag_bitsILi16EEENSS_INS5_IJNSA_ILi8EEESG_EEENS5_IJSG_SB_EEEEEEEvNS4_8identityESZ_S19_vS1A_EENS_8epilogue10collective18CollectiveEpilogueINS1C_23Sm100TmaWarpSpecializedILi4ELi2ELi32ELb1ELb0EEEJSH_NS5_IJNSS_ISE_SB_EES1H_EEESI_SJ_SI_SJ_NS1C_6fusion15FusionCallbacksIS1G_NS1J_17LinearCombinationISI_fSI_fLNS_15FloatRoundStyleE2EEESH_S1I_JEEENS4_5SM1004TMEM4LOAD26SM100_TMEM_LOAD_16dp256b8xESZ_NS10_INS11_ILi3ELi4ELi3EEES14_NSS_INS5_IJS15_SE_EEENS5_IJSE_SB_EEEEEEENS4_17SM75_U32x4_LDSM_NENS4_14SM90_TMA_STOREES1X_NS4_17SM90_U32x4_STSM_NENS4_39AutoVectorizingCopyWithAssumedAlignmentILi128EEEEEEvvEEEEvNT_6ParamsE,"a",@progbits
	.sectionflags	@""
	.align	4
.nv.constant0._ZN7cutlass13device_kernelINS_4gemm6kernel13GemmUniversalIN4cute5tupleIJiiiiEEENS1_10collective13CollectiveMmaINS1_35MainloopSm100TmaUmmaWarpSpecializedILi3ELi2ELi4ENS5_IJNS4_1CILi1EEESB_SB_EEEEENS5_IJNSA_ILi64EEENSA_ILi256EEENSA_ILi32EEEEEENS_6half_tENS5_IJlSB_lEEESI_SJ_NS4_8TiledMMAINS4_8MMA_AtomIJNS4_20SM100_MMA_F16BF16_SSISI_SI_fLi64ELi256ELNS4_4UMMA5MajorE0ELSO_0ELNSN_7ScaleInE0ELSP_0EEEEEENS4_6LayoutISC_NS5_IJNSA_ILi0EEEST_ST_EEEEENS5_IJNS4_10UnderscoreESW_SW_EEEEENS4_13SM90_TMA_LOADENS4_14ComposedLayoutINS4_7SwizzleILi2ELi4ELi3EEENS4_18smem_ptr_flag_bitsILi16EEENSS_INS5_IJNSA_ILi8EEESG_EEENS5_IJSG_SB_EEEEEEEvNS4_8identityESZ_S19_vS1A_EENS_8epilogue10collective18CollectiveEpilogueINS1C_23Sm100TmaWarpSpecializedILi4ELi2ELi32ELb1ELb0EEEJSH_NS5_IJNSS_ISE_SB_EES1H_EEESI_SJ_SI_SJ_NS1C_6fusion15FusionCallbacksIS1G_NS1J_17LinearCombinationISI_fSI_fLNS_15FloatRoundStyleE2EEESH_S1I_JEEENS4_5SM1004TMEM4LOAD26SM100_TMEM_LOAD_16dp256b8xESZ_NS10_INS11_ILi3ELi4ELi3EEES14_NSS_INS5_IJS15_SE_EEENS5_IJSE_SB_EEEEEEENS4_17SM75_U32x4_LDSM_NENS4_14SM90_TMA_STOREES1X_NS4_17SM90_U32x4_STSM_NENS4_39AutoVectorizingCopyWithAssumedAlignmentILi128EEEEEEvvEEEEvNT_6ParamsE:
	.zero		2944


//--------------------- SYMBOLS --------------------------

	.type		.nv.reservedSmem.offset0,@object
	.size		.nv.reservedSmem.offset0,0x4
	.type		.nv.reservedSmem.cap,@object
	.size		.nv.reservedSmem.cap,0x4
	.type		__assertfail,@function
